	.headerflags	@"EF_CUDA_TEXMODE_UNIFIED EF_CUDA_64BIT_ADDRESS EF_CUDA_ACCELERATORS EF_CUDA_SM90 EF_CUDA_VIRTUAL_SM(EF_CUDA_SM90)"
	.elftype	@"ET_EXEC"


//--------------------- .nv.info                  --------------------------
	.section	.nv.info,"",@"SHT_CUDA_INFO"
	.align	4


	//----- nvinfo : EIATTR_REGCOUNT
	.align		4
        /*0000*/ 	.byte	0x04, 0x2f
        /*0002*/ 	.short	(.L_3 - .L_2)
	.align		4
.L_2:
        /*0004*/ 	.word	index@(triton_poi_fused_cat_30)
        /*0008*/ 	.word	0x00000048


	//----- nvinfo : EIATTR_MIN_STACK_SIZE
	.align		4
.L_3:
        /*000c*/ 	.byte	0x04, 0x12
        /*000e*/ 	.short	(.L_5 - .L_4)
	.align		4
.L_4:
        /*0010*/ 	.word	index@(triton_poi_fused_cat_30)
        /*0014*/ 	.word	0x00000008


	//----- nvinfo : EIATTR_FRAME_SIZE
	.align		4
.L_5:
        /*0018*/ 	.byte	0x04, 0x11
        /*001a*/ 	.short	(.L_7 - .L_6)
	.align		4
.L_6:
        /*001c*/ 	.word	index@(triton_poi_fused_cat_30)
        /*0020*/ 	.word	0x00000008


	//----- nvinfo : EIATTR_MIN_STACK_SIZE
	.align		4
.L_7:
        /*0024*/ 	.byte	0x04, 0x12
        /*0026*/ 	.short	(.L_9 - .L_8)
	.align		4
.L_8:
        /*0028*/ 	.word	index@(triton_poi_fused_cat_30)
        /*002c*/ 	.word	0x00000008
.L_9:


//--------------------- .nv.info.triton_poi_fused_cat_30 --------------------------
	.section	.nv.info.triton_poi_fused_cat_30,"",@"SHT_CUDA_INFO"
	.sectionflags	@""
	.align	4


	//----- nvinfo : EIATTR_CUDA_API_VERSION
	.align		4
        /*0000*/ 	.byte	0x04, 0x37
        /*0002*/ 	.short	(.L_11 - .L_10)
.L_10:
        /*0004*/ 	.word	0x0000007c


	//----- nvinfo : EIATTR_KPARAM_INFO
	.align		4
.L_11:
        /*0008*/ 	.byte	0x04, 0x17
        /*000a*/ 	.short	(.L_13 - .L_12)
.L_12:
        /*000c*/ 	.word	0x00000000
        /*0010*/ 	.short	0x0015
        /*0012*/ 	.short	0x00a8
        /*0014*/ 	.byte	0x00, 0xf0, 0x11, 0x00


	//----- nvinfo : EIATTR_KPARAM_INFO
	.align		4
.L_13:
        /*0018*/ 	.byte	0x04, 0x17
        /*001a*/ 	.short	(.L_15 - .L_14)
.L_14:
        /*001c*/ 	.word	0x00000000
        /*0020*/ 	.short	0x0014
        /*0022*/ 	.short	0x00a0
        /*0024*/ 	.byte	0x00, 0xf4, 0x21, 0x00


	//----- nvinfo : EIATTR_KPARAM_INFO
	.align		4
.L_15:
        /*0028*/ 	.byte	0x04, 0x17
        /*002a*/ 	.short	(.L_17 - .L_16)
.L_16:
        /*002c*/ 	.word	0x00000000
        /*0030*/ 	.short	0x0013
        /*0032*/ 	.short	0x0098
        /*0034*/ 	.byte	0x00, 0xf4, 0x21, 0x00


	//----- nvinfo : EIATTR_KPARAM_INFO
	.align		4
.L_17:
        /*0038*/ 	.byte	0x04, 0x17
        /*003a*/ 	.short	(.L_19 - .L_18)
.L_18:
        /*003c*/ 	.word	0x00000000
        /*0040*/ 	.short	0x0012
        /*0042*/ 	.short	0x0090
        /*0044*/ 	.byte	0x00, 0xf4, 0x21, 0x00


	//----- nvinfo : EIATTR_KPARAM_INFO
	.align		4
.L_19:
        /*0048*/ 	.byte	0x04, 0x17
        /*004a*/ 	.short	(.L_21 - .L_20)
.L_20:
        /*004c*/ 	.word	0x00000000
        /*0050*/ 	.short	0x0011
        /*0052*/ 	.short	0x0088
        /*0054*/ 	.byte	0x00, 0xf4, 0x21, 0x00


	//----- nvinfo : EIATTR_KPARAM_INFO
	.align		4
.L_21:
        /*0058*/ 	.byte	0x04, 0x17
        /*005a*/ 	.short	(.L_23 - .L_22)
.L_22:
        /*005c*/ 	.word	0x00000000
        /*0060*/ 	.short	0x0010
        /*0062*/ 	.short	0x0080
        /*0064*/ 	.byte	0x00, 0xf4, 0x21, 0x00


	//----- nvinfo : EIATTR_KPARAM_INFO
	.align		4
.L_23:
        /*0068*/ 	.byte	0x04, 0x17
        /*006a*/ 	.short	(.L_25 - .L_24)
.L_24:
        /*006c*/ 	.word	0x00000000
        /*0070*/ 	.short	0x000f
        /*0072*/ 	.short	0x0078
        /*0074*/ 	.byte	0x00, 0xf4, 0x21, 0x00


	//----- nvinfo : EIATTR_KPARAM_INFO
	.align		4
.L_25:
        /*0078*/ 	.byte	0x04, 0x17
        /*007a*/ 	.short	(.L_27 - .L_26)
.L_26:
        /*007c*/ 	.word	0x00000000
        /*0080*/ 	.short	0x000e
        /*0082*/ 	.short	0x0070
        /*0084*/ 	.byte	0x00, 0xf4, 0x21, 0x00


	//----- nvinfo : EIATTR_KPARAM_INFO
	.align		4
.L_27:
        /*0088*/ 	.byte	0x04, 0x17
        /*008a*/ 	.short	(.L_29 - .L_28)
.L_28:
        /*008c*/ 	.word	0x00000000
        /*0090*/ 	.short	0x000d
        /*0092*/ 	.short	0x0068
        /*0094*/ 	.byte	0x00, 0xf4, 0x21, 0x00


	//----- nvinfo : EIATTR_KPARAM_INFO
	.align		4
.L_29:
        /*0098*/ 	.byte	0x04, 0x17
        /*009a*/ 	.short	(.L_31 - .L_30)
.L_30:
        /*009c*/ 	.word	0x00000000
        /*00a0*/ 	.short	0x000c
        /*00a2*/ 	.short	0x0060
        /*00a4*/ 	.byte	0x00, 0xf4, 0x21, 0x00


	//----- nvinfo : EIATTR_KPARAM_INFO
	.align		4
.L_31:
        /*00a8*/ 	.byte	0x04, 0x17
        /*00aa*/ 	.short	(.L_33 - .L_32)
.L_32:
        /*00ac*/ 	.word	0x00000000
        /*00b0*/ 	.short	0x000b
        /*00b2*/ 	.short	0x0058
        /*00b4*/ 	.byte	0x00, 0xf4, 0x21, 0x00


	//----- nvinfo : EIATTR_KPARAM_INFO
	.align		4
.L_33:
        /*00b8*/ 	.byte	0x04, 0x17
        /*00ba*/ 	.short	(.L_35 - .L_34)
.L_34:
        /*00bc*/ 	.word	0x00000000
        /*00c0*/ 	.short	0x000a
        /*00c2*/ 	.short	0x0050
        /*00c4*/ 	.byte	0x00, 0xf4, 0x21, 0x00


	//----- nvinfo : EIATTR_KPARAM_INFO
	.align		4
.L_35:
        /*00c8*/ 	.byte	0x04, 0x17
        /*00ca*/ 	.short	(.L_37 - .L_36)
.L_36:
        /*00cc*/ 	.word	0x00000000
        /*00d0*/ 	.short	0x0009
        /*00d2*/ 	.short	0x0048
        /*00d4*/ 	.byte	0x00, 0xf4, 0x21, 0x00


	//----- nvinfo : EIATTR_KPARAM_INFO
	.align		4
.L_37:
        /*00d8*/ 	.byte	0x04, 0x17
        /*00da*/ 	.short	(.L_39 - .L_38)
.L_38:
        /*00dc*/ 	.word	0x00000000
        /*00e0*/ 	.short	0x0008
        /*00e2*/ 	.short	0x0040
        /*00e4*/ 	.byte	0x00, 0xf4, 0x21, 0x00


	//----- nvinfo : EIATTR_KPARAM_INFO
	.align		4
.L_39:
        /*00e8*/ 	.byte	0x04, 0x17
        /*00ea*/ 	.short	(.L_41 - .L_40)
.L_40:
        /*00ec*/ 	.word	0x00000000
        /*00f0*/ 	.short	0x0007
        /*00f2*/ 	.short	0x0038
        /*00f4*/ 	.byte	0x00, 0xf4, 0x21, 0x00


	//----- nvinfo : EIATTR_KPARAM_INFO
	.align		4
.L_41:
        /*00f8*/ 	.byte	0x04, 0x17
        /*00fa*/ 	.short	(.L_43 - .L_42)
.L_42:
        /*00fc*/ 	.word	0x00000000
        /*0100*/ 	.short	0x0006
        /*0102*/ 	.short	0x0030
        /*0104*/ 	.byte	0x00, 0xf4, 0x21, 0x00


	//----- nvinfo : EIATTR_KPARAM_INFO
	.align		4
.L_43:
        /*0108*/ 	.byte	0x04, 0x17
        /*010a*/ 	.short	(.L_45 - .L_44)
.L_44:
        /*010c*/ 	.word	0x00000000
        /*0110*/ 	.short	0x0005
        /*0112*/ 	.short	0x0028
        /*0114*/ 	.byte	0x00, 0xf4, 0x21, 0x00


	//----- nvinfo : EIATTR_KPARAM_INFO
	.align		4
.L_45:
        /*0118*/ 	.byte	0x04, 0x17
        /*011a*/ 	.short	(.L_47 - .L_46)
.L_46:
        /*011c*/ 	.word	0x00000000
        /*0120*/ 	.short	0x0004
        /*0122*/ 	.short	0x0020
        /*0124*/ 	.byte	0x00, 0xf4, 0x21, 0x00


	//----- nvinfo : EIATTR_KPARAM_INFO
	.align		4
.L_47:
        /*0128*/ 	.byte	0x04, 0x17
        /*012a*/ 	.short	(.L_49 - .L_48)
.L_48:
        /*012c*/ 	.word	0x00000000
        /*0130*/ 	.short	0x0003
        /*0132*/ 	.short	0x0018
        /*0134*/ 	.byte	0x00, 0xf4, 0x21, 0x00


	//----- nvinfo : EIATTR_KPARAM_INFO
	.align		4
.L_49:
        /*0138*/ 	.byte	0x04, 0x17
        /*013a*/ 	.short	(.L_51 - .L_50)
.L_50:
        /*013c*/ 	.word	0x00000000
        /*0140*/ 	.short	0x0002
        /*0142*/ 	.short	0x0010
        /*0144*/ 	.byte	0x00, 0xf4, 0x21, 0x00


	//----- nvinfo : EIATTR_KPARAM_INFO
	.align		4
.L_51:
        /*0148*/ 	.byte	0x04, 0x17
        /*014a*/ 	.short	(.L_53 - .L_52)
.L_52:
        /*014c*/ 	.word	0x00000000
        /*0150*/ 	.short	0x0001
        /*0152*/ 	.short	0x0008
        /*0154*/ 	.byte	0x00, 0xf4, 0x21, 0x00


	//----- nvinfo : EIATTR_KPARAM_INFO
	.align		4
.L_53:
        /*0158*/ 	.byte	0x04, 0x17
        /*015a*/ 	.short	(.L_55 - .L_54)
.L_54:
        /*015c*/ 	.word	0x00000000
        /*0160*/ 	.short	0x0000
        /*0162*/ 	.short	0x0000
        /*0164*/ 	.byte	0x00, 0xf4, 0x21, 0x00


	//----- nvinfo : EIATTR_SPARSE_MMA_MASK
	.align		4
.L_55:
        /*0168*/ 	.byte	0x03, 0x50
        /*016a*/ 	.short	0x0000


	//----- nvinfo : EIATTR_MAXREG_COUNT
	.align		4
        /*016c*/ 	.byte	0x03, 0x1b
        /*016e*/ 	.short	0x00ff


	//----- nvinfo : EIATTR_EXIT_INSTR_OFFSETS
	.align		4
        /*0170*/ 	.byte	0x04, 0x1c
        /*0172*/ 	.short	(.L_57 - .L_56)


	//   ....[0]....
.L_56:
        /*0174*/ 	.word	0x00003ee0


	//   ....[1]....
        /*0178*/ 	.word	0x00003f00


	//----- nvinfo : EIATTR_REQNTID
	.align		4
.L_57:
        /*017c*/ 	.byte	0x04, 0x10
        /*017e*/ 	.short	(.L_59 - .L_58)
.L_58:
        /*0180*/ 	.word	0x00000080
        /*0184*/ 	.word	0x00000001
        /*0188*/ 	.word	0x00000001


	//----- nvinfo : EIATTR_CBANK_PARAM_SIZE
	.align		4
.L_59:
        /*018c*/ 	.byte	0x03, 0x19
        /*018e*/ 	.short	0x00ac


	//----- nvinfo : EIATTR_PARAM_CBANK
	.align		4
        /*0190*/ 	.byte	0x04, 0x0a
        /*0192*/ 	.short	(.L_61 - .L_60)
	.align		4
.L_60:
        /*0194*/ 	.word	index@(.nv.constant0.triton_poi_fused_cat_30)
        /*0198*/ 	.short	0x0210
        /*019a*/ 	.short	0x00ac


	//----- nvinfo : EIATTR_SW_WAR
	.align		4
.L_61:
        /*019c*/ 	.byte	0x04, 0x36
        /*019e*/ 	.short	(.L_63 - .L_62)
.L_62:
        /*01a0*/ 	.word	0x00000008
.L_63:


//--------------------- .nv.callgraph             --------------------------
	.section	.nv.callgraph,"",@"SHT_CUDA_CALLGRAPH"
	.align	4
	.sectionentsize	8
	.align		4
        /*0000*/ 	.word	0x00000000
	.align		4
        /*0004*/ 	.word	0xffffffff
	.align		4
        /*0008*/ 	.word	0x00000000
	.align		4
        /*000c*/ 	.word	0xfffffffe
	.align		4
        /*0010*/ 	.word	0x00000000
	.align		4
        /*0014*/ 	.word	0xfffffffd
	.align		4
        /*0018*/ 	.word	0x00000000
	.align		4
        /*001c*/ 	.word	0xfffffffc


//--------------------- .nv.constant4             --------------------------
	.section	.nv.constant4,"a",@progbits
	.align	8
	.align		8
.nv.constant4:
        /*0000*/ 	.dword	_$_str
	.align		8
        /*0008*/ 	.dword	_$_str_$_2


//--------------------- .text.triton_poi_fused_cat_30 --------------------------
	.section	.text.triton_poi_fused_cat_30,"ax",@progbits
	.align	128
        .global         triton_poi_fused_cat_30
        .type           triton_poi_fused_cat_30,@function
        .size           triton_poi_fused_cat_30,(.L_x_1 - triton_poi_fused_cat_30)
        .other          triton_poi_fused_cat_30,@"STO_CUDA_ENTRY STV_DEFAULT"
triton_poi_fused_cat_30:
.text.triton_poi_fused_cat_30:
[----:B------:R-:W0:Y:S01]  /*0000*/  LDC R1, c[0x0][0x28] ;  /* 0x00000a00ff017b82 */ /* 0x000e220000000800 */
[----:B------:R-:W1:Y:S07]  /*0010*/  S2R R0, SR_TID.X ;  /* 0x0000000000007919 */ /* 0x000e6e0000002100 */
[----:B------:R-:W2:Y:S01]  /*0020*/  LDC.64 R10, c[0x0][0x268] ;  /* 0x00009a00ff0a7b82 */ /* 0x000ea20000000a00 */
[----:B------:R-:W-:Y:S01]  /*0030*/  ULDC.64 UR6, c[0x0][0x260] ;  /* 0x0000980000067ab9 */ /* 0x000fe20000000a00 */
[----:B------:R-:W-:Y:S01]  /*0040*/  CS2R R16, SRZ ;  /* 0x0000000000107805 */ /* 0x000fe2000001ff00 */
[----:B------:R-:W3:Y:S01]  /*0050*/  S2R R7, SR_CTAID.X ;  /* 0x0000000000077919 */ /* 0x000ee20000002500 */
[----:B------:R-:W-:-:S02]  /*0060*/  CS2R R12, SRZ ;  /* 0x00000000000c7805 */ /* 0x000fc4000001ff00 */
[----:B------:R-:W-:Y:S02]  /*0070*/  CS2R R14, SRZ ;  /* 0x00000000000e7805 */ /* 0x000fe4000001ff00 */
[----:B------:R-:W-:Y:S01]  /*0080*/  CS2R R18, SRZ ;  /* 0x0000000000127805 */ /* 0x000fe2000001ff00 */
[----:B------:R-:W-:Y:S01]  /*0090*/  ULDC.64 UR4, c[0x0][0x208] ;  /* 0x0000820000047ab9 */ /* 0x000fe20000000a00 */
[----:B------:R-:W-:Y:S01]  /*00a0*/  ULDC.64 UR8, c[0x0][0x288] ;  /* 0x0000a20000087ab9 */ /* 0x000fe20000000a00 */
[----:B------:R-:W-:Y:S02]  /*00b0*/  CS2R R52, SRZ ;  /* 0x0000000000347805 */ /* 0x000fe4000001ff00 */
[----:B------:R-:W-:Y:S01]  /*00c0*/  CS2R R54, SRZ ;  /* 0x0000000000367805 */ /* 0x000fe2000001ff00 */
[----:B------:R-:W4:Y:S01]  /*00d0*/  LDC.64 R36, c[0x0][0x210] ;  /* 0x00008400ff247b82 */ /* 0x000f220000000a00 */
[----:B------:R-:W-:Y:S02]  /*00e0*/  CS2R R48, SRZ ;  /* 0x0000000000307805 */ /* 0x000fe4000001ff00 */
[----:B------:R-:W-:Y:S01]  /*00f0*/  CS2R R50, SRZ ;  /* 0x0000000000327805 */ /* 0x000fe2000001ff00 */
[----:B0-----:R-:W-:-:S04]  /*0100*/  VIADD R1, R1, 0xfffffff8 ;  /* 0xfffffff801017836 */ /* 0x001fc80000000000 */
[----:B------:R-:W0:Y:S01]  /*0110*/  LDC.64 R68, c[0x0][0x220] ;  /* 0x00008800ff447b82 */ /* 0x000e220000000a00 */
[----:B-1----:R-:W-:-:S05]  /*0120*/  IMAD.SHL.U32 R0, R0, 0x4, RZ ;  /* 0x0000000400007824 */ /* 0x002fca00078e00ff */
[----:B------:R-:W-:-:S05]  /*0130*/  LOP3.LUT R0, R0, 0x1fc, RZ, 0xc0, !PT ;  /* 0x000001fc00007812 */ /* 0x000fca00078ec0ff */
[----:B---3--:R-:W-:-:S04]  /*0140*/  IMAD R7, R7, 0x400, R0 ;  /* 0x0000040007077824 */ /* 0x008fc800078e0200 */
[----:B------:R-:W-:-:S05]  /*0150*/  IMAD.HI R0, R7, 0x66666667, RZ ;  /* 0x6666666707007827 */ /* 0x000fca00078e02ff */
[----:B------:R-:W-:Y:S01]  /*0160*/  SHF.R.U32.HI R3, RZ, 0x1f, R0 ;  /* 0x0000001fff037819 */ /* 0x000fe20000011600 */
[----:B------:R-:W-:-:S03]  /*0170*/  VIADD R42, R7, 0x200 ;  /* 0x00000200072a7836 */ /* 0x000fc60000000000 */
[----:B------:R-:W-:Y:S01]  /*0180*/  LEA.HI.SX32 R0, R0, R3, 0x19 ;  /* 0x0000000300007211 */ /* 0x000fe200078fcaff */
[----:B------:R-:W-:-:S04]  /*0190*/  IMAD.HI R4, R42, 0x66666667, RZ ;  /* 0x666666672a047827 */ /* 0x000fc800078e02ff */
[C---:B------:R-:W-:Y:S01]  /*01a0*/  IMAD R8, R0.reuse, -0x140, R7 ;  /* 0xfffffec000087824 */ /* 0x040fe200078e0207 */
[----:B------:R-:W-:Y:S01]  /*01b0*/  SHF.R.U32.HI R5, RZ, 0x1f, R4 ;  /* 0x0000001fff057819 */ /* 0x000fe20000011604 */
[----:B------:R-:W-:Y:S02]  /*01c0*/  IMAD R9, R0, 0x60, RZ ;  /* 0x0000006000097824 */ /* 0x000fe400078e02ff */
[----:B------:R-:W-:Y:S01]  /*01d0*/  VIADD R39, R8, 0xffffff60 ;  /* 0xffffff6008277836 */ /* 0x000fe20000000000 */
[----:B------:R-:W-:Y:S02]  /*01e0*/  SHF.R.S32.HI R26, RZ, 0x1f, R8 ;  /* 0x0000001fff1a7819 */ /* 0x000fe40000011408 */
[----:B------:R-:W-:Y:S02]  /*01f0*/  IADD3 R2, P0, R8, R9, RZ ;  /* 0x0000000908027210 */ /* 0x000fe40007f1e0ff */
[----:B------:R-:W-:Y:S02]  /*0200*/  ISETP.GE.U32.AND P1, PT, R39, 0x60, PT ;  /* 0x000000602700780c */ /* 0x000fe40003f26070 */
[----:B------:R-:W-:Y:S01]  /*0210*/  LEA.HI.SX32 R24, R4, R5, 0x19 ;  /* 0x0000000504187211 */ /* 0x000fe200078fcaff */
[----:B------:R-:W-:Y:S01]  /*0220*/  IMAD.IADD R41, R8, 0x1, R9 ;  /* 0x0000000108297824 */ /* 0x000fe200078e0209 */
[----:B------:R-:W-:Y:S01]  /*0230*/  ISETP.LT.AND P5, PT, R7, 0x48ad00, !P1 ;  /* 0x0048ad000700780c */ /* 0x000fe20004fa1270 */
[----:B------:R-:W1:Y:S01]  /*0240*/  LDC.64 R4, c[0x0][0x290] ;  /* 0x0000a400ff047b82 */ /* 0x000e620000000a00 */
[----:B------:R-:W-:Y:S01]  /*0250*/  LEA.HI.X.SX32 R3, R9, R26, 0x1, P0 ;  /* 0x0000001a09037211 */ /* 0x000fe200000f0eff */
[----:B------:R-:W-:Y:S01]  /*0260*/  IMAD R6, R24, -0x140, R42 ;  /* 0xfffffec018067824 */ /* 0x000fe200078e022a */
[----:B------:R-:W-:Y:S01]  /*0270*/  LEA R20, P0, R2, UR6, 0x2 ;  /* 0x0000000602147c11 */ /* 0x000fe2000f8010ff */
[----:B------:R-:W-:Y:S01]  /*0280*/  IMAD.SHL.U32 R23, R24, 0x40, RZ ;  /* 0x0000004018177824 */ /* 0x000fe200078e00ff */
[----:B------:R-:W-:-:S02]  /*0290*/  CS2R R56, SRZ ;  /* 0x0000000000387805 */ /* 0x000fc4000001ff00 */
[----:B------:R-:W-:Y:S02]  /*02a0*/  CS2R R58, SRZ ;  /* 0x00000000003a7805 */ /* 0x000fe4000001ff00 */
[----:B------:R-:W-:Y:S01]  /*02b0*/  LEA.HI.X R21, R2, UR7, R3, 0x2, P0 ;  /* 0x0000000702157c11 */ /* 0x000fe200080f1403 */
[----:B--2---:R-:W-:Y:S01]  /*02c0*/  IMAD.WIDE R2, R8, 0x4, R10 ;  /* 0x0000000408027825 */ /* 0x004fe200078e020a */
[----:B------:R-:W-:Y:S02]  /*02d0*/  SHF.R.S32.HI R28, RZ, 0x1f, R6 ;  /* 0x0000001fff1c7819 */ /* 0x000fe40000011406 */
[----:B------:R-:W-:Y:S02]  /*02e0*/  CS2R R34, SRZ ;  /* 0x0000000000227805 */ /* 0x000fe4000001ff00 */
[----:B------:R-:W-:Y:S01]  /*02f0*/  IADD3 R62, P0, R6, R23, RZ ;  /* 0x00000017063e7210 */ /* 0x000fe20007f1e0ff */
[----:B------:R2:W3:Y:S01]  /*0300*/  @P5 LDG.E.EL.128 R16, desc[UR4][R20.64+-0x280] ;  /* 0xfffd800414105981 */ /* 0x0004e2000c2e1d00 */
[----:B------:R-:W-:-:S02]  /*0310*/  ISETP.GT.AND P1, PT, R6, 0xff, PT ;  /* 0x000000ff0600780c */ /* 0x000fc40003f24270 */
[----:B------:R-:W-:Y:S01]  /*0320*/  LEA.HI.X.SX32 R61, R23, R28, 0x1, P0 ;  /* 0x0000001c173d7211 */ /* 0x000fe200000f0eff */
[----:B------:R1:W5:Y:S01]  /*0330*/  @P5 LDG.E.EL.128 R12, desc[UR4][R2.64+-0x280] ;  /* 0xfffd8004020c5981 */ /* 0x000362000c2e1d00 */
[----:B------:R-:W-:Y:S02]  /*0340*/  ISETP.LT.AND P4, PT, R42, 0x48ad00, P1 ;  /* 0x0048ad002a00780c */ /* 0x000fe40000f81270 */
[C---:B------:R-:W-:Y:S01]  /*0350*/  SHF.L.U64.HI R61, R62.reuse, 0x2, R61 ;  /* 0x000000023e3d7819 */ /* 0x040fe2000001023d */
[----:B------:R-:W-:Y:S01]  /*0360*/  IMAD.SHL.U32 R62, R62, 0x4, RZ ;  /* 0x000000043e3e7824 */ /* 0x000fe200078e00ff */
[----:B------:R0:W-:Y:S04]  /*0370*/  STL [R1], R39 ;  /* 0x0000002701007387 */ /* 0x0001e80000100800 */
[----:B------:R-:W-:-:S04]  /*0380*/  IADD3 R22, P0, R62, UR8, RZ ;  /* 0x000000083e167c10 */ /* 0x000fc8000ff1e0ff */
[----:B------:R-:W-:-:S05]  /*0390*/  IADD3.X R23, R61, UR9, RZ, P0, !PT ;  /* 0x000000093d177c10 */ /* 0x000fca00087fe4ff */
[----:B------:R0:W5:Y:S01]  /*03a0*/  @P4 LDG.E.EL.128 R52, desc[UR4][R22.64+-0x400] ;  /* 0xfffc000416344981 */ /* 0x000162000c2e1d00 */
[----:B--2---:R-:W-:Y:S02]  /*03b0*/  IMAD.SHL.U32 R21, R0, 0x40, RZ ;  /* 0x0000004000157824 */ /* 0x004fe400078e00ff */
[----:B------:R-:W-:-:S03]  /*03c0*/  IMAD R27, R24, 0x60, RZ ;  /* 0x00000060181b7824 */ /* 0x000fc600078e02ff */
[----:B------:R-:W-:Y:S02]  /*03d0*/  IADD3 R60, P0, R8, R21, RZ ;  /* 0x00000015083c7210 */ /* 0x000fe40007f1e0ff */
[----:B------:R-:W-:Y:S02]  /*03e0*/  IADD3 R0, P1, R6, R27, RZ ;  /* 0x0000001b06007210 */ /* 0x000fe40007f3e0ff */
[----:B------:R-:W-:Y:S01]  /*03f0*/  LEA.HI.X.SX32 R29, R21, R26, 0x1, P0 ;  /* 0x0000001a151d7211 */ /* 0x000fe200000f0eff */
[----:B------:R-:W-:Y:S01]  /*0400*/  VIADD R63, R6, 0xffffff60 ;  /* 0xffffff60063f7836 */ /* 0x000fe20000000000 */
[----:B------:R-:W-:Y:S02]  /*0410*/  LEA.HI.X.SX32 R25, R27, R28, 0x1, P1 ;  /* 0x0000001c1b197211 */ /* 0x000fe400008f0eff */
[C---:B------:R-:W-:Y:S01]  /*0420*/  SHF.L.U64.HI R38, R60.reuse, 0x2, R29 ;  /* 0x000000023c267819 */ /* 0x040fe2000001021d */
[----:B------:R-:W-:Y:S01]  /*0430*/  IMAD.SHL.U32 R60, R60, 0x4, RZ ;  /* 0x000000043c3c7824 */ /* 0x000fe200078e00ff */
[----:B------:R-:W-:Y:S01]  /*0440*/  LEA R20, P1, R0, UR6, 0x2 ;  /* 0x0000000600147c11 */ /* 0x000fe2000f8210ff */
[----:B------:R-:W-:Y:S01]  /*0450*/  IMAD.WIDE R32, R6, 0x4, R10 ;  /* 0x0000000406207825 */ /* 0x000fe200078e020a */
[----:B------:R-:W-:Y:S01]  /*0460*/  ISETP.GE.U32.AND P2, PT, R63, 0x60, PT ;  /* 0x000000603f00780c */ /* 0x000fe20003f46070 */
[----:B------:R-:W2:Y:S01]  /*0470*/  LDC.64 R10, c[0x0][0x218] ;  /* 0x00008600ff0a7b82 */ /* 0x000ea20000000a00 */
[----:B------:R-:W-:Y:S01]  /*0480*/  LEA.HI.X R21, R0, UR7, R25, 0x2, P1 ;  /* 0x0000000700157c11 */ /* 0x000fe200088f1419 */
[----:B-1----:R-:W-:Y:S01]  /*0490*/  IMAD.WIDE R2, R6, 0x4, R4 ;  /* 0x0000000406027825 */ /* 0x002fe200078e0204 */
[----:B------:R-:W-:-:S03]  /*04a0*/  IADD3 R30, P1, R60, UR8, RZ ;  /* 0x000000083c1e7c10 */ /* 0x000fc6000ff3e0ff */
[----:B------:R-:W-:Y:S01]  /*04b0*/  IMAD.IADD R9, R6, 0x1, R27 ;  /* 0x0000000106097824 */ /* 0x000fe200078e021b */
[----:B------:R-:W-:Y:S02]  /*04c0*/  ISETP.LT.AND P0, PT, R42, 0x48ad00, !P2 ;  /* 0x0048ad002a00780c */ /* 0x000fe40005701270 */
[----:B------:R-:W-:Y:S02]  /*04d0*/  CS2R R24, SRZ ;  /* 0x0000000000187805 */ /* 0x000fe4000001ff00 */
[----:B------:R-:W-:Y:S01]  /*04e0*/  IADD3.X R31, R38, UR9, RZ, P1, !PT ;  /* 0x00000009261f7c10 */ /* 0x000fe20008ffe4ff */
[----:B------:R1:W5:Y:S01]  /*04f0*/  @P4 LDG.E.EL.128 R48, desc[UR4][R2.64+-0x400] ;  /* 0xfffc000402304981 */ /* 0x000362000c2e1d00 */
[C---:B------:R-:W-:Y:S02]  /*0500*/  ISETP.GT.AND P2, PT, R8.reuse, 0xff, PT ;  /* 0x000000ff0800780c */ /* 0x040fe40003f44270 */
[----:B0-----:R-:W-:Y:S02]  /*0510*/  CS2R R22, SRZ ;  /* 0x0000000000167805 */ /* 0x001fe4000001ff00 */
[----:B------:R-:W-:-:S02]  /*0520*/  ISETP.GE.AND P1, PT, R8, 0x60, PT ;  /* 0x000000600800780c */ /* 0x000fc40003f26270 */
[----:B------:R-:W-:Y:S02]  /*0530*/  CS2R R26, SRZ ;  /* 0x00000000001a7805 */ /* 0x000fe4000001ff00 */
[----:B------:R-:W-:Y:S01]  /*0540*/  ISETP.LT.AND P3, PT, R7, 0x48ad00, P2 ;  /* 0x0048ad000700780c */ /* 0x000fe20001761270 */
[----:B----4-:R-:W-:Y:S01]  /*0550*/  IMAD.WIDE R40, R41, 0x4, R36 ;  /* 0x0000000429287825 */ /* 0x010fe200078e0224 */
[----:B------:R-:W-:Y:S02]  /*0560*/  ISETP.LT.AND P1, PT, R7, 0x48ad00, !P1 ;  /* 0x0048ad000700780c */ /* 0x000fe40004f21270 */
[----:B------:R-:W-:Y:S01]  /*0570*/  CS2R R28, SRZ ;  /* 0x00000000001c7805 */ /* 0x000fe2000001ff00 */
[C---:B------:R-:W-:Y:S01]  /*0580*/  IMAD.WIDE R44, R8.reuse, 0x4, R4 ;  /* 0x00000004082c7825 */ /* 0x040fe200078e0204 */
[----:B------:R0:W4:Y:S01]  /*0590*/  @P0 LDG.E.EL.128 R24, desc[UR4][R20.64+-0x280] ;  /* 0xfffd800414180981 */ /* 0x000122000c2e1d00 */
[----:B-1----:R-:W-:Y:S01]  /*05a0*/  P2R R2, PR, RZ, 0x1 ;  /* 0x00000001ff027803 */ /* 0x002fe20000000000 */
[----:B------:R-:W-:Y:S01]  /*05b0*/  ULDC.64 UR6, c[0x0][0x238] ;  /* 0x00008e0000067ab9 */ /* 0x000fe20000000a00 */
[----:B0-----:R-:W-:Y:S01]  /*05c0*/  CS2R R20, SRZ ;  /* 0x0000000000147805 */ /* 0x001fe2000001ff00 */
[----:B--2---:R-:W-:-:S05]  /*05d0*/  IMAD.WIDE R4, R8, 0x4, R10 ;  /* 0x0000000408047825 */ /* 0x004fca00078e020a */
[----:B------:R0:W2:Y:S01]  /*05e0*/  @P1 LDG.E.EL.128 R20, desc[UR4][R40.64] ;  /* 0x0000000428141981 */ /* 0x0000a2000c2e1d00 */
[----:B------:R-:W-:Y:S01]  /*05f0*/  IMAD.WIDE R36, R9, 0x4, R36 ;  /* 0x0000000409247825 */ /* 0x000fe200078e0224 */
[----:B0-----:R-:W-:Y:S02]  /*0600*/  CS2R R40, SRZ ;  /* 0x0000000000287805 */ /* 0x001fe4000001ff00 */
[----:B---3--:R-:W-:Y:S02]  /*0610*/  SEL R19, R19, RZ, P5 ;  /* 0x000000ff13137207 */ /* 0x008fe40002800000 */
[----:B------:R-:W-:Y:S02]  /*0620*/  SEL R18, R18, RZ, P5 ;  /* 0x000000ff12127207 */ /* 0x000fe40002800000 */
[----:B-----5:R-:W-:Y:S02]  /*0630*/  SEL R66, R15, RZ, P5 ;  /* 0x000000ff0f427207 */ /* 0x020fe40002800000 */
[----:B------:R-:W-:-:S02]  /*0640*/  SEL R65, R14, RZ, P5 ;  /* 0x000000ff0e417207 */ /* 0x000fc40002800000 */
[----:B------:R-:W-:Y:S02]  /*0650*/  SEL R64, R13, RZ, P5 ;  /* 0x000000ff0d407207 */ /* 0x000fe40002800000 */
[----:B------:R-:W-:Y:S02]  /*0660*/  SEL R17, R17, RZ, P5 ;  /* 0x000000ff11117207 */ /* 0x000fe40002800000 */
[----:B------:R-:W-:Y:S02]  /*0670*/  CS2R R14, SRZ ;  /* 0x00000000000e7805 */ /* 0x000fe4000001ff00 */
[----:B------:R-:W-:Y:S02]  /*0680*/  SEL R46, R12, RZ, P5 ;  /* 0x000000ff0c2e7207 */ /* 0x000fe40002800000 */
[----:B------:R-:W-:Y:S02]  /*0690*/  CS2R R12, SRZ ;  /* 0x00000000000c7805 */ /* 0x000fe4000001ff00 */
[----:B------:R-:W-:Y:S01]  /*06a0*/  SEL R3, R16, RZ, P5 ;  /* 0x000000ff10037207 */ /* 0x000fe20002800000 */
[----:B------:R-:W-:Y:S01]  /*06b0*/  FADD R66, R19, -R66 ;  /* 0x8000004213427221 */ /* 0x000fe20000000000 */
[----:B------:R-:W-:Y:S01]  /*06c0*/  FADD R65, R18, -R65 ;  /* 0x8000004112417221 */ /* 0x000fe20000000000 */
[----:B------:R-:W-:Y:S01]  /*06d0*/  FADD R64, R17, -R64 ;  /* 0x8000004011407221 */ /* 0x000fe20000000000 */
[----:B------:R-:W-:-:S02]  /*06e0*/  CS2R R16, SRZ ;  /* 0x0000000000107805 */ /* 0x000fc4000001ff00 */
[----:B------:R-:W-:Y:S01]  /*06f0*/  CS2R R18, SRZ ;  /* 0x0000000000127805 */ /* 0x000fe2000001ff00 */
[----:B------:R-:W3:Y:S01]  /*0700*/  @P0 LDG.E.EL.128 R12, desc[UR4][R32.64+-0x280] ;  /* 0xfffd8004200c0981 */ /* 0x000ee2000c2e1d00 */
[----:B------:R-:W-:-:S04]  /*0710*/  ISETP.GE.AND P0, PT, R6, 0x60, PT ;  /* 0x000000600600780c */ /* 0x000fc80003f06270 */
[----:B------:R0:W5:Y:S01]  /*0720*/  @P3 LDG.E.EL.128 R16, desc[UR4][R30.64+-0x400] ;  /* 0xfffc00041e103981 */ /* 0x000162000c2e1d00 */
[----:B------:R-:W-:Y:S02]  /*0730*/  ISETP.LT.AND P2, PT, R42, 0x48ad00, !P0 ;  /* 0x0048ad002a00780c */ /* 0x000fe40004741270 */
[----:B------:R-:W-:Y:S02]  /*0740*/  CS2R R42, SRZ ;  /* 0x00000000002a7805 */ /* 0x000fe4000001ff00 */
[----:B------:R-:W-:Y:S01]  /*0750*/  SEL R9, R54, RZ, P4 ;  /* 0x000000ff36097207 */ /* 0x000fe20002000000 */
[----:B------:R-:W-:Y:S01]  /*0760*/  FADD R54, R3, -R46 ;  /* 0x8000002e03367221 */ /* 0x000fe20000000000 */
[----:B0-----:R-:W-:Y:S02]  /*0770*/  CS2R R30, SRZ ;  /* 0x00000000001e7805 */ /* 0x001fe4000001ff00 */
[----:B------:R0:W2:Y:S01]  /*0780*/  @P1 LDG.E.EL.128 R40, desc[UR4][R4.64] ;  /* 0x0000000404281981 */ /* 0x0000a2000c2e1d00 */
[----:B------:R-:W-:-:S03]  /*0790*/  CS2R R46, SRZ ;  /* 0x00000000002e7805 */ /* 0x000fc6000001ff00 */
[----:B------:R1:W2:Y:S01]  /*07a0*/  @P3 LDG.E.EL.128 R28, desc[UR4][R44.64+-0x400] ;  /* 0xfffc00042c1c3981 */ /* 0x0002a2000c2e1d00 */
[----:B0-----:R-:W-:Y:S01]  /*07b0*/  IMAD.WIDE R4, R6, 0x4, R10 ;  /* 0x0000000406047825 */ /* 0x001fe200078e020a */
[----:B-1----:R-:W-:-:S06]  /*07c0*/  CS2R R44, SRZ ;  /* 0x00000000002c7805 */ /* 0x002fcc000001ff00 */
[----:B------:R0:W2:Y:S02]  /*07d0*/  @P2 LDG.E.EL.128 R44, desc[UR4][R4.64] ;  /* 0x00000004042c2981 */ /* 0x0000a4000c2e1d00 */
[----:B0-----:R-:W-:-:S05]  /*07e0*/  IMAD.WIDE R4, R8, 0x4, R68 ;  /* 0x0000000408047825 */ /* 0x001fca00078e0244 */
[----:B------:R-:W2:Y:S01]  /*07f0*/  @P1 LDG.E.EL.128 R56, desc[UR4][R4.64] ;  /* 0x0000000404381981 */ /* 0x000ea2000c2e1d00 */
[----:B------:R-:W-:-:S06]  /*0800*/  CS2R R32, SRZ ;  /* 0x0000000000207805 */ /* 0x000fcc000001ff00 */
[----:B------:R0:W3:Y:S01]  /*0810*/  @P2 LDG.E.EL.128 R32, desc[UR4][R36.64] ;  /* 0x0000000424202981 */ /* 0x0000e2000c2e1d00 */
[----:B------:R-:W-:-:S05]  /*0820*/  SEL R50, R50, RZ, P4 ;  /* 0x000000ff32327207 */ /* 0x000fca0002000000 */
[----:B------:R-:W-:Y:S01]  /*0830*/  FADD R39, R9, -R50 ;  /* 0x8000003209277221 */ /* 0x000fe20000000000 */
[----:B------:R-:W-:Y:S02]  /*0840*/  SEL R50, R52, RZ, P4 ;  /* 0x000000ff34327207 */ /* 0x000fe40002000000 */
[----:B------:R-:W-:Y:S02]  /*0850*/  SEL R49, R49, RZ, P4 ;  /* 0x000000ff31317207 */ /* 0x000fe40002000000 */
[----:B------:R-:W-:Y:S02]  /*0860*/  SEL R10, R51, RZ, P4 ;  /* 0x000000ff330a7207 */ /* 0x000fe40002000000 */
[----:B------:R-:W-:-:S05]  /*0870*/  SEL R55, R55, RZ, P4 ;  /* 0x000000ff37377207 */ /* 0x000fca0002000000 */
[----:B------:R-:W-:Y:S01]  /*0880*/  FADD R67, R55, -R10 ;  /* 0x8000000a37437221 */ /* 0x000fe20000000000 */
[----:B-----5:R-:W-:Y:S02]  /*0890*/  SEL R18, R18, RZ, P3 ;  /* 0x000000ff12127207 */ /* 0x020fe40001800000 */
[----:B------:R-:W-:Y:S02]  /*08a0*/  SEL R16, R16, RZ, P3 ;  /* 0x000000ff10107207 */ /* 0x000fe40001800000 */
[----:B------:R-:W-:Y:S02]  /*08b0*/  SEL R17, R17, RZ, P3 ;  /* 0x000000ff11117207 */ /* 0x000fe40001800000 */
[----:B--2---:R-:W-:-:S05]  /*08c0*/  SEL R3, R56, RZ, P1 ;  /* 0x000000ff38037207 */ /* 0x004fca0000800000 */
[----:B------:R-:W-:-:S04]  /*08d0*/  FADD R3, R3, 9.9999997473787516356e-06 ;  /* 0x3727c5ac03037421 */ /* 0x000fc80000000000 */
[----:B------:R1:W2:Y:S02]  /*08e0*/  MUFU.SQRT R4, R3 ;  /* 0x0000000300047308 */ /* 0x0002a40000002000 */
[----:B-1----:R-:W-:Y:S02]  /*08f0*/  SEL R3, R48, RZ, P4 ;  /* 0x000000ff30037207 */ /* 0x002fe40002000000 */
[----:B------:R-:W-:-:S03]  /*0900*/  SEL R48, R53, RZ, P4 ;  /* 0x000000ff35307207 */ /* 0x000fc60002000000 */
[----:B------:R-:W-:Y:S01]  /*0910*/  FADD R50, R50, -R3 ;  /* 0x8000000332327221 */ /* 0x000fe20000000000 */
[----:B------:R-:W-:Y:S01]  /*0920*/  SEL R3, R58, RZ, P1 ;  /* 0x000000ff3a037207 */ /* 0x000fe20000800000 */
[----:B------:R-:W-:Y:S01]  /*0930*/  FADD R48, R48, -R49 ;  /* 0x8000003130307221 */ /* 0x000fe20000000000 */
[----:B------:R-:W-:Y:S02]  /*0940*/  SEL R5, R57, RZ, P1 ;  /* 0x000000ff39057207 */ /* 0x000fe40000800000 */
[----:B------:R-:W-:Y:S01]  /*0950*/  SEL R49, R30, RZ, P3 ;  /* 0x000000ff1e317207 */ /* 0x000fe20001800000 */
[----:B------:R-:W-:Y:S01]  /*0960*/  FADD R3, R3, 9.9999997473787516356e-06 ;  /* 0x3727c5ac03037421 */ /* 0x000fe20000000000 */
[----:B------:R-:W1:Y:S01]  /*0970*/  LDC.64 R56, c[0x0][0x298] ;  /* 0x0000a600ff387b82 */ /* 0x000e620000000a00 */
[----:B------:R-:W-:Y:S01]  /*0980*/  SEL R10, R59, RZ, P1 ;  /* 0x000000ff3b0a7207 */ /* 0x000fe20000800000 */
[----:B------:R-:W-:Y:S01]  /*0990*/  FADD R5, R5, 9.9999997473787516356e-06 ;  /* 0x3727c5ac05057421 */ /* 0x000fe20000000000 */
[----:B------:R5:W-:Y:S01]  /*09a0*/  MUFU.SQRT R52, R3 ;  /* 0x0000000300347308 */ /* 0x000be20000002000 */
[----:B------:R-:W-:Y:S01]  /*09b0*/  FADD R49, R18, -R49 ;  /* 0x8000003112317221 */ /* 0x000fe20000000000 */
[----:B------:R-:W-:Y:S01]  /*09c0*/  SEL R18, R31, RZ, P3 ;  /* 0x000000ff1f127207 */ /* 0x000fe20001800000 */
[----:B------:R-:W-:Y:S01]  /*09d0*/  FADD R10, R10, 9.9999997473787516356e-06 ;  /* 0x3727c5ac0a0a7421 */ /* 0x000fe20000000000 */
[----:B-----5:R-:W-:-:S04]  /*09e0*/  SEL R3, R19, RZ, P3 ;  /* 0x000000ff13037207 */ /* 0x020fc80001800000 */
[----:B0-----:R-:W0:Y:S01]  /*09f0*/  MUFU.SQRT R37, R5 ;  /* 0x0000000500257308 */ /* 0x001e220000002000 */
[----:B------:R-:W-:Y:S01]  /*0a00*/  SEL R11, R28, RZ, P3 ;  /* 0x000000ff1c0b7207 */ /* 0x000fe20001800000 */
[----:B------:R-:W-:Y:S01]  /*0a10*/  FADD R3, R3, -R18 ;  /* 0x8000001203037221 */ /* 0x000fe20000000000 */
[----:B------:R-:W-:Y:S02]  /*0a20*/  SEL R18, R29, RZ, P3 ;  /* 0x000000ff1d127207 */ /* 0x000fe40001800000 */
[----:B---3--:R-:W-:-:S03]  /*0a30*/  SEL R55, R33, RZ, P2 ;  /* 0x000000ff21377207 */ /* 0x008fc60001000000 */
[----:B------:R3:W5:Y:S01]  /*0a40*/  MUFU.SQRT R5, R10 ;  /* 0x0000000a00057308 */ /* 0x0007620000002000 */
[----:B------:R-:W-:Y:S01]  /*0a50*/  SEL R32, R32, RZ, P2 ;  /* 0x000000ff20207207 */ /* 0x000fe20001000000 */
[----:B------:R-:W-:Y:S01]  /*0a60*/  FADD R33, R17, -R18 ;  /* 0x8000001211217221 */ /* 0x000fe20000000000 */
[----:B------:R-:W-:Y:S02]  /*0a70*/  CS2R R18, SRZ ;  /* 0x0000000000127805 */ /* 0x000fe4000001ff00 */
[----:B------:R-:W-:Y:S02]  /*0a80*/  SEL R29, R44, RZ, P2 ;  /* 0x000000ff2c1d7207 */ /* 0x000fe40001000000 */
[----:B---3--:R-:W-:Y:S01]  /*0a90*/  SEL R10, R45, RZ, P2 ;  /* 0x000000ff2d0a7207 */ /* 0x008fe20001000000 */
[----:B------:R-:W-:Y:S01]  /*0aa0*/  FADD R45, R16, -R11 ;  /* 0x8000000b102d7221 */ /* 0x000fe20000000000 */
[----:B------:R-:W-:-:S03]  /*0ab0*/  CS2R R16, SRZ ;  /* 0x0000000000107805 */ /* 0x000fc6000001ff00 */
[----:B------:R-:W-:Y:S01]  /*0ac0*/  FADD R55, R55, -R10 ;  /* 0x8000000a37377221 */ /* 0x000fe20000000000 */
[----:B------:R-:W-:-:S04]  /*0ad0*/  IMAD.WIDE R10, R6, 0x4, R68 ;  /* 0x00000004060a7825 */ /* 0x000fc800078e0244 */
[----:B------:R-:W-:Y:S01]  /*0ae0*/  FADD R32, R32, -R29 ;  /* 0x8000001d20207221 */ /* 0x000fe20000000000 */
[----:B------:R-:W-:Y:S02]  /*0af0*/  CS2R R28, SRZ ;  /* 0x00000000001c7805 */ /* 0x000fe4000001ff00 */
[----:B------:R-:W-:Y:S01]  /*0b00*/  CS2R R30, SRZ ;  /* 0x00000000001e7805 */ /* 0x000fe2000001ff00 */
[----:B------:R1:W3:Y:S02]  /*0b10*/  @P2 LDG.E.EL.128 R16, desc[UR4][R10.64] ;  /* 0x000000040a102981 */ /* 0x0002e4000c2e1d00 */
[----:B-1----:R-:W-:-:S05]  /*0b20*/  IMAD.WIDE R10, R8, 0x4, R56 ;  /* 0x00000004080a7825 */ /* 0x002fca00078e0238 */
[----:B------:R-:W3:Y:S01]  /*0b30*/  @P3 LDG.E.EL.128 R28, desc[UR4][R10.64+-0x400] ;  /* 0xfffc00040a1c3981 */ /* 0x000ee2000c2e1d00 */
[C---:B--2---:R-:W-:Y:S02]  /*0b40*/  FSETP.GT.AND P0, PT, R4.reuse, 8.50705917302346158658e+37, PT ;  /* 0x7e8000000400780b */ /* 0x044fe40003f04000 */
[----:B------:R-:W-:Y:S01]  /*0b50*/  FSETP.GEU.AND P6, PT, R4, 1.175494350822287508e-38, PT ;  /* 0x008000000400780b */ /* 0x000fe20003fce000 */
[----:B------:R1:W-:Y:S02]  /*0b60*/  STL [R1+0x4], R62 ;  /* 0x0000043e01007387 */ /* 0x0003e40000100800 */
[----:B-1----:R-:W-:-:S08]  /*0b70*/  IMAD.MOV.U32 R62, RZ, RZ, 0x3e800000 ;  /* 0x3e800000ff3e7424 */ /* 0x002fd000078e00ff */
[----:B------:R-:W-:Y:S01]  /*0b80*/  @P0 FMUL R4, R4, 0.25 ;  /* 0x3e80000004040820 */ /* 0x000fe20000400000 */
[----:B------:R-:W-:-:S03]  /*0b90*/  FSEL R36, R62, 1, P0 ;  /* 0x3f8000003e247808 */ /* 0x000fc60000000000 */
[----:B------:R-:W-:Y:S02]  /*0ba0*/  @!P6 FMUL R4, R4, 16777216 ;  /* 0x4b8000000404e820 */ /* 0x000fe40000400000 */
[----:B------:R-:W-:Y:S01]  /*0bb0*/  @!P6 FMUL R36, R36, 16777216 ;  /* 0x4b8000002424e820 */ /* 0x000fe20000400000 */
[----:B0-----:R-:W-:Y:S02]  /*0bc0*/  FSETP.GT.AND P6, PT, R37, 8.50705917302346158658e+37, PT ;  /* 0x7e8000002500780b */ /* 0x001fe40003fc4000 */
[----:B------:R-:W-:Y:S02]  /*0bd0*/  P2R R0, PR, RZ, 0x20 ;  /* 0x00000020ff007803 */ /* 0x000fe40000000000 */
[----:B------:R-:W-:Y:S02]  /*0be0*/  SEL R20, R20, RZ, P1 ;  /* 0x000000ff14147207 */ /* 0x000fe40000800000 */
[----:B------:R-:W-:Y:S02]  /*0bf0*/  SEL R69, R40, RZ, P1 ;  /* 0x000000ff28457207 */ /* 0x000fe40000800000 */
[----:B------:R-:W-:-:S02]  /*0c00*/  FSETP.GT.AND P5, PT, R52, 8.50705917302346158658e+37, PT ;  /* 0x7e8000003400780b */ /* 0x000fc40003fa4000 */
[C---:B------:R-:W-:Y:S01]  /*0c10*/  FSETP.GEU.AND P0, PT, R37.reuse, 1.175494350822287508e-38, PT ;  /* 0x008000002500780b */ /* 0x040fe20003f0e000 */
[----:B------:R-:W-:Y:S01]  /*0c20*/  FADD R69, R20, -R69 ;  /* 0x8000004514457221 */ /* 0x000fe20000000000 */
[----:B------:R-:W-:Y:S01]  /*0c30*/  FSEL R51, R62, 1, P6 ;  /* 0x3f8000003e337808 */ /* 0x000fe20003000000 */
[----:B------:R-:W-:Y:S01]  /*0c40*/  @P6 FMUL R37, R37, 0.25 ;  /* 0x3e80000025256820 */ /* 0x000fe20000400000 */
[----:B------:R-:W-:Y:S02]  /*0c50*/  FSETP.GEU.AND P6, PT, R52, 1.175494350822287508e-38, PT ;  /* 0x008000003400780b */ /* 0x000fe40003fce000 */
[----:B------:R-:W-:-:S05]  /*0c60*/  FSEL R53, R62, 1, P5 ;  /* 0x3f8000003e357808 */ /* 0x000fca0002800000 */
[----:B------:R-:W-:Y:S02]  /*0c70*/  @P5 FMUL R52, R52, 0.25 ;  /* 0x3e80000034345820 */ /* 0x000fe40000400000 */
[----:B------:R-:W-:Y:S01]  /*0c80*/  @!P0 FMUL R37, R37, 16777216 ;  /* 0x4b80000025258820 */ /* 0x000fe20000400000 */
[----:B------:R-:W-:-:S03]  /*0c90*/  @!P0 FMUL R51, R51, 16777216 ;  /* 0x4b80000033338820 */ /* 0x000fc60000400000 */
[----:B------:R-:W-:Y:S01]  /*0ca0*/  @!P6 FMUL R52, R52, 16777216 ;  /* 0x4b8000003434e820 */ /* 0x000fe20000400000 */
[----:B------:R-:W-:Y:S01]  /*0cb0*/  @!P6 FMUL R53, R53, 16777216 ;  /* 0x4b8000003535e820 */ /* 0x000fe20000400000 */
[----:B-----5:R-:W-:Y:S01]  /*0cc0*/  FSETP.GT.AND P6, PT, R5, 8.50705917302346158658e+37, PT ;  /* 0x7e8000000500780b */ /* 0x020fe20003fc4000 */
[----:B------:R-:W-:Y:S01]  /*0cd0*/  IMAD.MOV.U32 R44, RZ, RZ, 0x3e800000 ;  /* 0x3e800000ff2c7424 */ /* 0x000fe200078e00ff */
[----:B------:R-:W-:Y:S02]  /*0ce0*/  SEL R21, R21, RZ, P1 ;  /* 0x000000ff15157207 */ /* 0x000fe40000800000 */
[----:B------:R-:W-:Y:S02]  /*0cf0*/  SEL R68, R41, RZ, P1 ;  /* 0x000000ff29447207 */ /* 0x000fe40000800000 */
[----:B------:R-:W-:Y:S02]  /*0d00*/  FSETP.GEU.AND P5, PT, R5, 1.175494350822287508e-38, PT ;  /* 0x008000000500780b */ /* 0x000fe40003fae000 */
[----:B------:R-:W-:Y:S01]  /*0d10*/  FSEL R9, R62, 1, P6 ;  /* 0x3f8000003e097808 */ /* 0x000fe20003000000 */
[----:B------:R-:W-:-:S04]  /*0d20*/  FADD R68, R21, -R68 ;  /* 0x8000004415447221 */ /* 0x000fc80000000000 */
[----:B------:R-:W-:Y:S01]  /*0d30*/  @P6 FMUL R5, R5, 0.25 ;  /* 0x3e80000005056820 */ /* 0x000fe20000400000 */
[----:B------:R-:W-:Y:S02]  /*0d40*/  SEL R23, R23, RZ, P1 ;  /* 0x000000ff17177207 */ /* 0x000fe40000800000 */
[----:B------:R-:W-:Y:S01]  /*0d50*/  SEL R58, R47, RZ, P2 ;  /* 0x000000ff2f3a7207 */ /* 0x000fe20001000000 */
[----:B------:R-:W-:Y:S01]  /*0d60*/  IMAD.MOV.U32 R47, RZ, RZ, R39 ;  /* 0x000000ffff2f7224 */ /* 0x000fe200078e0027 */
[----:B------:R-:W-:Y:S02]  /*0d70*/  SEL R35, R35, RZ, P2 ;  /* 0x000000ff23237207 */ /* 0x000fe40001000000 */
[----:B------:R-:W-:Y:S02]  /*0d80*/  SEL R34, R34, RZ, P2 ;  /* 0x000000ff22227207 */ /* 0x000fe40001000000 */
[----:B------:R-:W-:Y:S01]  /*0d90*/  SEL R59, R46, RZ, P2 ;  /* 0x000000ff2e3b7207 */ /* 0x000fe20001000000 */
[----:B------:R-:W-:Y:S01]  /*0da0*/  FADD R58, R35, -R58 ;  /* 0x8000003a233a7221 */ /* 0x000fe20000000000 */
[----:B------:R-:W-:-:S02]  /*0db0*/  SEL R22, R22, RZ, P1 ;  /* 0x000000ff16167207 */ /* 0x000fc40000800000 */
[----:B------:R-:W-:Y:S01]  /*0dc0*/  SEL R35, R42, RZ, P1 ;  /* 0x000000ff2a237207 */ /* 0x000fe20000800000 */
[----:B------:R-:W-:Y:S01]  /*0dd0*/  FADD R59, R34, -R59 ;  /* 0x8000003b223b7221 */ /* 0x000fe20000000000 */
[----:B------:R-:W-:Y:S01]  /*0de0*/  @!P5 FMUL R5, R5, 16777216 ;  /* 0x4b8000000505d820 */ /* 0x000fe20000400000 */
[----:B------:R-:W-:Y:S01]  /*0df0*/  @!P5 FMUL R9, R9, 16777216 ;  /* 0x4b8000000909d820 */ /* 0x000fe20000400000 */
[----:B------:R-:W0:Y:S02]  /*0e00*/  MUFU.RCP R52, R52 ;  /* 0x0000003400347308 */ /* 0x000e240000001000 */
[----:B0-----:R-:W-:Y:S01]  /*0e10*/  FMUL R53, R52, R53 ;  /* 0x0000003534357220 */ /* 0x001fe20000400000 */
[----:B---3--:R-:W-:-:S05]  /*0e20*/  SEL R28, R28, RZ, P3 ;  /* 0x000000ff1c1c7207 */ /* 0x008fca0001800000 */
[----:B------:R-:W-:-:S04]  /*0e30*/  FADD R28, R28, 9.9999997473787516356e-06 ;  /* 0x3727c5ac1c1c7421 */ /* 0x000fc80000000000 */
[----:B------:R-:W0:Y:S01]  /*0e40*/  MUFU.SQRT R20, R28 ;  /* 0x0000001c00147308 */ /* 0x000e220000002000 */
[----:B------:R-:W-:Y:S02]  /*0e50*/  SEL R10, R29, RZ, P3 ;  /* 0x000000ff1d0a7207 */ /* 0x000fe40001800000 */
[C---:B0-----:R-:W-:Y:S02]  /*0e60*/  FSETP.GT.AND P0, PT, R20.reuse, 8.50705917302346158658e+37, PT ;  /* 0x7e8000001400780b */ /* 0x041fe40003f04000 */
[----:B------:R-:W-:Y:S02]  /*0e70*/  FSETP.GEU.AND P6, PT, R20, 1.175494350822287508e-38, PT ;  /* 0x008000001400780b */ /* 0x000fe40003fce000 */
[----:B------:R-:W-:Y:S01]  /*0e80*/  FSEL R21, R44, 1, P0 ;  /* 0x3f8000002c157808 */ /* 0x000fe20000000000 */
[----:B------:R-:W-:-:S08]  /*0e90*/  FADD R10, R10, 9.9999997473787516356e-06 ;  /* 0x3727c5ac0a0a7421 */ /* 0x000fd00000000000 */
[----:B------:R-:W-:Y:S01]  /*0ea0*/  @P0 FMUL R20, R20, 0.25 ;  /* 0x3e80000014140820 */ /* 0x000fe20000400000 */
[----:B------:R-:W-:Y:S02]  /*0eb0*/  ISETP.NE.AND P0, PT, R2, RZ, PT ;  /* 0x000000ff0200720c */ /* 0x000fe40003f05270 */
[----:B------:R-:W-:Y:S02]  /*0ec0*/  SEL R2, R43, RZ, P1 ;  /* 0x000000ff2b027207 */ /* 0x000fe40000800000 */
[----:B------:R-:W-:Y:S01]  /*0ed0*/  SEL R11, R30, RZ, P3 ;  /* 0x000000ff1e0b7207 */ /* 0x000fe20001800000 */
[----:B------:R-:W-:Y:S01]  /*0ee0*/  @!P6 FMUL R20, R20, 16777216 ;  /* 0x4b8000001414e820 */ /* 0x000fe20000400000 */
[----:B------:R-:W-:Y:S01]  /*0ef0*/  @!P6 FMUL R21, R21, 16777216 ;  /* 0x4b8000001515e820 */ /* 0x000fe20000400000 */
[----:B------:R-:W-:Y:S01]  /*0f00*/  FADD R39, R23, -R2 ;  /* 0x8000000217277221 */ /* 0x000fe20000000000 */
[----:B------:R-:W-:Y:S01]  /*0f10*/  SEL R16, R16, RZ, P2 ;  /* 0x000000ff10107207 */ /* 0x000fe20001000000 */
[----:B------:R-:W0:Y:S01]  /*0f20*/  MUFU.SQRT R2, R10 ;  /* 0x0000000a00027308 */ /* 0x000e220000002000 */
[----:B------:R-:W-:Y:S01]  /*0f30*/  FADD R11, R11, 9.9999997473787516356e-06 ;  /* 0x3727c5ac0b0b7421 */ /* 0x000fe20000000000 */
[----:B------:R-:W-:Y:S01]  /*0f40*/  SEL R17, R17, RZ, P2 ;  /* 0x000000ff11117207 */ /* 0x000fe20001000000 */
[----:B------:R-:W1:Y:S05]  /*0f50*/  LDC.64 R42, c[0x0][0x270] ;  /* 0x00009c00ff2a7b82 */ /* 0x000e6a0000000a00 */
[----:B------:R-:W2:Y:S01]  /*0f60*/  MUFU.SQRT R29, R11 ;  /* 0x0000000b001d7308 */ /* 0x000ea20000002000 */
[----:B0-----:R-:W-:Y:S01]  /*0f70*/  FSETP.GT.AND P6, PT, R2, 8.50705917302346158658e+37, PT ;  /* 0x7e8000000200780b */ /* 0x001fe20003fc4000 */
[----:B------:R-:W-:Y:S01]  /*0f80*/  FADD R16, R16, 9.9999997473787516356e-06 ;  /* 0x3727c5ac10107421 */ /* 0x000fe20000000000 */
[----:B------:R-:W-:Y:S01]  /*0f90*/  P2R R28, PR, RZ, 0x2 ;  /* 0x00000002ff1c7803 */ /* 0x000fe20000000000 */
[----:B------:R-:W-:Y:S01]  /*0fa0*/  FADD R34, R17, 9.9999997473787516356e-06 ;  /* 0x3727c5ac11227421 */ /* 0x000fe20000000000 */
[----:B------:R-:W-:-:S03]  /*0fb0*/  FSETP.GEU.AND P5, PT, R2, 1.175494350822287508e-38, PT ;  /* 0x008000000200780b */ /* 0x000fc60003fae000 */
[----:B------:R-:W0:Y:S01]  /*0fc0*/  MUFU.SQRT R11, R16 ;  /* 0x00000010000b7308 */ /* 0x000e220000002000 */
[----:B--2---:R-:W-:Y:S02]  /*0fd0*/  FSETP.GT.AND P1, PT, R29, 8.50705917302346158658e+37, PT ;  /* 0x7e8000001d00780b */ /* 0x004fe40003f24000 */
[----:B------:R-:W-:-:S03]  /*0fe0*/  FSEL R23, R44, 1, P6 ;  /* 0x3f8000002c177808 */ /* 0x000fc60003000000 */
[----:B------:R-:W-:Y:S01]  /*0ff0*/  @P6 FMUL R2, R2, 0.25 ;  /* 0x3e80000002026820 */ /* 0x000fe20000400000 */
[----:B------:R-:W-:Y:S01]  /*1000*/  FSETP.GEU.AND P6, PT, R29, 1.175494350822287508e-38, PT ;  /* 0x008000001d00780b */ /* 0x000fe20003fce000 */
[----:B------:R-:W2:Y:S01]  /*1010*/  MUFU.SQRT R17, R34 ;  /* 0x0000002200117308 */ /* 0x000ea20000002000 */
[----:B------:R-:W-:Y:S01]  /*1020*/  FADD R30, R22, -R35 ;  /* 0x80000023161e7221 */ /* 0x000fe20000000000 */
[----:B------:R-:W-:-:S04]  /*1030*/  FSEL R22, R44, 1, P1 ;  /* 0x3f8000002c167808 */ /* 0x000fc80000800000 */
[----:B------:R-:W-:Y:S01]  /*1040*/  @P1 FMUL R29, R29, 0.25 ;  /* 0x3e8000001d1d1820 */ /* 0x000fe20000400000 */
[----:B------:R-:W-:Y:S01]  /*1050*/  @!P5 FMUL R2, R2, 16777216 ;  /* 0x4b8000000202d820 */ /* 0x000fe20000400000 */
[----:B------:R-:W-:-:S04]  /*1060*/  @!P5 FMUL R23, R23, 16777216 ;  /* 0x4b8000001717d820 */ /* 0x000fc80000400000 */
[----:B------:R-:W-:Y:S01]  /*1070*/  @!P6 FMUL R29, R29, 16777216 ;  /* 0x4b8000001d1de820 */ /* 0x000fe20000400000 */
[----:B------:R-:W-:Y:S01]  /*1080*/  @!P6 FMUL R22, R22, 16777216 ;  /* 0x4b8000001616e820 */ /* 0x000fe20000400000 */
[----:B0-----:R-:W-:Y:S02]  /*1090*/  FSETP.GT.AND P6, PT, R11, 8.50705917302346158658e+37, PT ;  /* 0x7e8000000b00780b */ /* 0x001fe40003fc4000 */
[----:B--2---:R-:W-:Y:S01]  /*10a0*/  FSETP.GT.AND P5, PT, R17, 8.50705917302346158658e+37, PT ;  /* 0x7e8000001100780b */ /* 0x004fe20003fa4000 */
[----:B------:R0:W2:Y:S01]  /*10b0*/  MUFU.RCP R35, R4 ;  /* 0x0000000400237308 */ /* 0x0000a20000001000 */
[----:B------:R-:W-:Y:S02]  /*10c0*/  FSETP.GEU.AND P1, PT, R11, 1.175494350822287508e-38, PT ;  /* 0x008000000b00780b */ /* 0x000fe40003f2e000 */
[----:B------:R-:W-:Y:S02]  /*10d0*/  SEL R18, R18, RZ, P2 ;  /* 0x000000ff12127207 */ /* 0x000fe40001000000 */
[----:B------:R-:W-:-:S05]  /*10e0*/  FSEL R10, R44, 1, P6 ;  /* 0x3f8000002c0a7808 */ /* 0x000fca0003000000 */
[----:B------:R-:W-:Y:S01]  /*10f0*/  @P6 FMUL R11, R11, 0.25 ;  /* 0x3e8000000b0b6820 */ /* 0x000fe20000400000 */
[C---:B------:R-:W-:Y:S01]  /*1100*/  FSETP.GEU.AND P6, PT, R17.reuse, 1.175494350822287508e-38, PT ;  /* 0x008000001100780b */ /* 0x040fe20003fce000 */
[----:B------:R-:W-:Y:S01]  /*1110*/  @P5 FMUL R17, R17, 0.25 ;  /* 0x3e80000011115820 */ /* 0x000fe20000400000 */
[----:B0-----:R-:W-:Y:S02]  /*1120*/  FSEL R4, R44, 1, P5 ;  /* 0x3f8000002c047808 */ /* 0x001fe40002800000 */
[----:B------:R-:W-:Y:S01]  /*1130*/  ISETP.NE.AND P5, PT, R0, RZ, PT ;  /* 0x000000ff0000720c */ /* 0x000fe20003fa5270 */
[----:B------:R-:W-:Y:S01]  /*1140*/  FADD R0, R18, 9.9999997473787516356e-06 ;  /* 0x3727c5ac12007421 */ /* 0x000fe20000000000 */
[----:B------:R-:W-:-:S03]  /*1150*/  SEL R19, R19, RZ, P2 ;  /* 0x000000ff13137207 */ /* 0x000fc60001000000 */
[----:B------:R-:W0:Y:S01]  /*1160*/  MUFU.SQRT R18, R0 ;  /* 0x0000000000127308 */ /* 0x000e220000002000 */
[----:B--2---:R-:W-:Y:S01]  /*1170*/  FMUL R36, R35, R36 ;  /* 0x0000002423247220 */ /* 0x004fe20000400000 */
[----:B------:R-:W-:Y:S02]  /*1180*/  FADD R35, R19, 9.9999997473787516356e-06 ;  /* 0x3727c5ac13237421 */ /* 0x000fe40000000000 */
[----:B------:R-:W-:-:S04]  /*1190*/  @!P6 FMUL R17, R17, 16777216 ;  /* 0x4b8000001111e820 */ /* 0x000fc80000400000 */
[----:B------:R-:W2:Y:S01]  /*11a0*/  MUFU.SQRT R34, R35 ;  /* 0x0000002300227308 */ /* 0x000ea20000002000 */
[----:B------:R-:W-:Y:S01]  /*11b0*/  @!P6 FMUL R4, R4, 16777216 ;  /* 0x4b8000000404e820 */ /* 0x000fe20000400000 */
[----:B0-----:R-:W-:Y:S02]  /*11c0*/  FSETP.GT.AND P6, PT, R18, 8.50705917302346158658e+37, PT ;  /* 0x7e8000001200780b */ /* 0x001fe40003fc4000 */
[----:B------:R-:W-:Y:S01]  /*11d0*/  P2R R0, PR, RZ, 0x4 ;  /* 0x00000004ff007803 */ /* 0x000fe20000000000 */
[----:B------:R-:W-:Y:S01]  /*11e0*/  @!P1 FMUL R11, R11, 16777216 ;  /* 0x4b8000000b0b9820 */ /* 0x000fe20000400000 */
[----:B------:R-:W-:Y:S01]  /*11f0*/  @!P1 FMUL R10, R10, 16777216 ;  /* 0x4b8000000a0a9820 */ /* 0x000fe20000400000 */
[----:B------:R-:W-:Y:S02]  /*1200*/  FSETP.GEU.AND P1, PT, R18, 1.175494350822287508e-38, PT ;  /* 0x008000001200780b */ /* 0x000fe40003f2e000 */
[----:B--2---:R-:W-:Y:S02]  /*1210*/  FSETP.GT.AND P2, PT, R34, 8.50705917302346158658e+37, PT ;  /* 0x7e8000002200780b */ /* 0x004fe40003f44000 */
[----:B------:R-:W-:-:S04]  /*1220*/  FSEL R16, R44, 1, P6 ;  /* 0x3f8000002c107808 */ /* 0x000fc80003000000 */
[----:B------:R-:W-:Y:S01]  /*1230*/  @P6 FMUL R18, R18, 0.25 ;  /* 0x3e80000012126820 */ /* 0x000fe20000400000 */
[----:B------:R-:W-:-:S06]  /*1240*/  FSETP.GEU.AND P6, PT, R34, 1.175494350822287508e-38, PT ;  /* 0x008000002200780b */ /* 0x000fcc0003fce000 */
[----:B------:R-:W-:Y:S01]  /*1250*/  @P2 FMUL R34, R34, 0.25 ;  /* 0x3e80000022222820 */ /* 0x000fe20000400000 */
[----:B------:R-:W-:Y:S01]  /*1260*/  @!P1 FMUL R18, R18, 16777216 ;  /* 0x4b80000012129820 */ /* 0x000fe20000400000 */
[----:B------:R-:W-:-:S05]  /*1270*/  FMUL R62, R53, R30 ;  /* 0x0000001e353e7220 */ /* 0x000fca0000400000 */
[----:B------:R-:W-:Y:S01]  /*1280*/  @!P6 FMUL R34, R34, 16777216 ;  /* 0x4b8000002222e820 */ /* 0x000fe20000400000 */
[----:B------:R-:W-:Y:S02]  /*1290*/  SEL R30, R31, RZ, P3 ;  /* 0x000000ff1f1e7207 */ /* 0x000fe40001800000 */
[----:B------:R-:W0:Y:S01]  /*12a0*/  MUFU.RCP R31, R18 ;  /* 0x00000012001f7308 */ /* 0x000e220000001000 */
[----:B------:R-:W-:-:S07]  /*12b0*/  FSEL R19, R44, 1, P2 ;  /* 0x3f8000002c137808 */ /* 0x000fce0001000000 */
[----:B------:R-:W2:Y:S01]  /*12c0*/  MUFU.RCP R34, R34 ;  /* 0x0000002200227308 */ /* 0x000ea20000001000 */
[----:B------:R-:W-:-:S07]  /*12d0*/  @!P1 FMUL R16, R16, 16777216 ;  /* 0x4b80000010109820 */ /* 0x000fce0000400000 */
[----:B------:R-:W3:Y:S01]  /*12e0*/  MUFU.RCP R17, R17 ;  /* 0x0000001100117308 */ /* 0x000ee20000001000 */
[----:B------:R-:W-:-:S07]  /*12f0*/  @!P6 FMUL R19, R19, 16777216 ;  /* 0x4b8000001313e820 */ /* 0x000fce0000400000 */
[----:B------:R-:W5:Y:S01]  /*1300*/  MUFU.RCP R53, R11 ;  /* 0x0000000b00357308 */ /* 0x000f620000001000 */
[----:B0-----:R-:W-:Y:S01]  /*1310*/  FMUL R16, R31, R16 ;  /* 0x000000101f107220 */ /* 0x001fe20000400000 */
[----:B--2---:R-:W-:-:S03]  /*1320*/  FMUL R19, R34, R19 ;  /* 0x0000001322137220 */ /* 0x004fc60000400000 */
[----:B------:R-:W-:Y:S01]  /*1330*/  FMUL R59, R16, R59 ;  /* 0x0000003b103b7220 */ /* 0x000fe20000400000 */
[----:B------:R-:W-:Y:S01]  /*1340*/  FMUL R58, R19, R58 ;  /* 0x0000003a133a7220 */ /* 0x000fe20000400000 */
[----:B---3--:R-:W-:Y:S01]  /*1350*/  FMUL R52, R17, R4 ;  /* 0x0000000411347220 */ /* 0x008fe20000400000 */
[----:B------:R-:W-:Y:S02]  /*1360*/  CS2R R16, SRZ ;  /* 0x0000000000107805 */ /* 0x000fe4000001ff00 */
[----:B------:R-:W-:Y:S01]  /*1370*/  CS2R R18, SRZ ;  /* 0x0000000000127805 */ /* 0x000fe2000001ff00 */
[----:B-----5:R-:W-:Y:S01]  /*1380*/  FMUL R53, R53, R10 ;  /* 0x0000000a35357220 */ /* 0x020fe20000400000 */
[----:B-1----:R-:W-:-:S05]  /*1390*/  IMAD.WIDE R10, R8, 0x4, R42 ;  /* 0x00000004080a7825 */ /* 0x002fca00078e022a */
[----:B------:R-:W2:Y:S01]  /*13a0*/  @P5 LDG.E.EL.128 R16, desc[UR4][R10.64+-0x280] ;  /* 0xfffd80040a105981 */ /* 0x000ea2000c2e1d00 */
[----:B------:R-:W0:Y:S08]  /*13b0*/  MUFU.RCP R40, R37 ;  /* 0x0000002500287308 */ /* 0x000e300000001000 */
[----:B------:R-:W1:Y:S01]  /*13c0*/  MUFU.RCP R20, R20 ;  /* 0x0000001400147308 */ /* 0x000e620000001000 */
[----:B------:R-:W-:-:S07]  /*13d0*/  FMUL R69, R36, R69 ;  /* 0x0000004524457220 */ /* 0x000fce0000400000 */
[----:B------:R-:W3:Y:S01]  /*13e0*/  MUFU.RCP R2, R2 ;  /* 0x0000000200027308 */ /* 0x000ee20000001000 */
[----:B0-----:R-:W-:-:S07]  /*13f0*/  FMUL R51, R40, R51 ;  /* 0x0000003328337220 */ /* 0x001fce0000400000 */
[----:B------:R-:W0:Y:S01]  /*1400*/  MUFU.RCP R29, R29 ;  /* 0x0000001d001d7308 */ /* 0x000e220000001000 */
[----:B------:R-:W-:Y:S01]  /*1410*/  FMUL R68, R51, R68 ;  /* 0x0000004433447220 */ /* 0x000fe20000400000 */
[----:B------:R-:W-:Y:S02]  /*1420*/  IMAD.MOV.U32 R51, RZ, RZ, R47 ;  /* 0x000000ffff337224 */ /* 0x000fe400078e002f */
[----:B------:R-:W-:Y:S01]  /*1430*/  FADD R30, R30, 9.9999997473787516356e-06 ;  /* 0x3727c5ac1e1e7421 */ /* 0x000fe20000000000 */
[----:B--2---:R-:W-:Y:S02]  /*1440*/  SEL R10, R17, RZ, P5 ;  /* 0x000000ff110a7207 */ /* 0x004fe40002800000 */
[----:B------:R-:W-:-:S03]  /*1450*/  SEL R16, R16, RZ, P5 ;  /* 0x000000ff10107207 */ /* 0x000fc60002800000 */
[----:B------:R-:W-:Y:S01]  /*1460*/  FADD R10, R10, 9.9999997473787516356e-06 ;  /* 0x3727c5ac0a0a7421 */ /* 0x000fe20000000000 */
[----:B------:R-:W-:Y:S01]  /*1470*/  SEL R11, R18, RZ, P5 ;  /* 0x000000ff120b7207 */ /* 0x000fe20002800000 */
[----:B------:R-:W-:Y:S02]  /*1480*/  FADD R16, R16, 9.9999997473787516356e-06 ;  /* 0x3727c5ac10107421 */ /* 0x000fe40000000000 */
[----:B------:R2:W-:Y:S02]  /*1490*/  MUFU.SQRT R36, R10 ;  /* 0x0000000a00247308 */ /* 0x0005e40000002000 */
[----:B------:R-:W-:Y:S01]  /*14a0*/  FADD R11, R11, 9.9999997473787516356e-06 ;  /* 0x3727c5ac0b0b7421 */ /* 0x000fe20000000000 */
[----:B--2---:R-:W-:-:S05]  /*14b0*/  SEL R10, R19, RZ, P5 ;  /* 0x000000ff130a7207 */ /* 0x004fca0002800000 */
[----:B------:R1:W2:Y:S01]  /*14c0*/  MUFU.SQRT R4, R16 ;  /* 0x0000001000047308 */ /* 0x0002a20000002000 */
[----:B------:R-:W-:Y:S01]  /*14d0*/  FADD R10, R10, 9.9999997473787516356e-06 ;  /* 0x3727c5ac0a0a7421 */ /* 0x000fe20000000000 */
[----:B-1----:R-:W-:-:S06]  /*14e0*/  FMUL R16, R20, R21 ;  /* 0x0000001514107220 */ /* 0x002fcc0000400000 */
[----:B------:R-:W-:Y:S01]  /*14f0*/  MUFU.SQRT R34, R11 ;  /* 0x0000000b00227308 */ /* 0x000fe20000002000 */
[----:B------:R-:W-:Y:S01]  /*1500*/  CS2R R18, SRZ ;  /* 0x0000000000127805 */ /* 0x000fe2000001ff00 */
[----:B------:R-:W-:Y:S01]  /*1510*/  FMUL R47, R16, R45 ;  /* 0x0000002d102f7220 */ /* 0x000fe20000400000 */
[----:B------:R-:W-:Y:S01]  /*1520*/  CS2R R16, SRZ ;  /* 0x0000000000107805 */ /* 0x000fe2000001ff00 */
[----:B---3--:R-:W-:-:S04]  /*1530*/  FMUL R20, R2, R23 ;  /* 0x0000001702147220 */ /* 0x008fc80000400000 */
[----:B------:R1:W-:Y:S01]  /*1540*/  MUFU.SQRT R35, R10 ;  /* 0x0000000a00237308 */ /* 0x0003e20000002000 */
[----:B------:R-:W-:Y:S02]  /*1550*/  IMAD.MOV.U32 R45, RZ, RZ, R51 ;  /* 0x000000ffff2d7224 */ /* 0x000fe400078e0033 */
[----:B0-----:R-:W-:Y:S01]  /*1560*/  FMUL R2, R29, R22 ;  /* 0x000000161d027220 */ /* 0x001fe20000400000 */
[----:B------:R-:W-:Y:S01]  /*1570*/  FMUL R51, R20, R33 ;  /* 0x0000002114337220 */ /* 0x000fe20000400000 */
[----:B------:R-:W-:Y:S01]  /*1580*/  CS2R R20, SRZ ;  /* 0x0000000000147805 */ /* 0x000fe2000001ff00 */
[----:B-1----:R-:W-:Y:S01]  /*1590*/  IMAD.WIDE R10, R6, 0x4, R42 ;  /* 0x00000004060a7825 */ /* 0x002fe200078e022a */
[----:B------:R-:W-:-:S04]  /*15a0*/  CS2R R22, SRZ ;  /* 0x0000000000167805 */ /* 0x000fc8000001ff00 */
[----:B------:R0:W3:Y:S02]  /*15b0*/  @P0 LDG.E.EL.128 R16, desc[UR4][R10.64+-0x280] ;  /* 0xfffd80040a100981 */ /* 0x0000e4000c2e1d00 */
[----:B0-----:R-:W-:-:S05]  /*15c0*/  IMAD.WIDE R10, R6, 0x4, R56 ;  /* 0x00000004060a7825 */ /* 0x001fca00078e0238 */
[----:B------:R0:W5:Y:S01]  /*15d0*/  @P4 LDG.E.EL.128 R20, desc[UR4][R10.64+-0x400] ;  /* 0xfffc00040a144981 */ /* 0x000162000c2e1d00 */
[----:B------:R-:W1:Y:S01]  /*15e0*/  MUFU.SQRT R40, R30 ;  /* 0x0000001e00287308 */ /* 0x000e620000002000 */
[----:B--2---:R-:W-:Y:S02]  /*15f0*/  FSETP.GT.AND P2, PT, R4, 8.50705917302346158658e+37, PT ;  /* 0x7e8000000400780b */ /* 0x004fe40003f44000 */
[C---:B-1----:R-:W-:Y:S02]  /*1600*/  FSETP.GT.AND P6, PT, R40.reuse, 8.50705917302346158658e+37, PT ;  /* 0x7e8000002800780b */ /* 0x042fe40003fc4000 */
[----:B------:R-:W-:Y:S02]  /*1610*/  FSETP.GEU.AND P1, PT, R40, 1.175494350822287508e-38, PT ;  /* 0x008000002800780b */ /* 0x000fe40003f2e000 */
[----:B------:R-:W-:-:S09]  /*1620*/  FSEL R41, R44, 1, P6 ;  /* 0x3f8000002c297808 */ /* 0x000fd20003000000 */
[----:B------:R-:W-:Y:S01]  /*1630*/  @P6 FMUL R40, R40, 0.25 ;  /* 0x3e80000028286820 */ /* 0x000fe20000400000 */
[C---:B------:R-:W-:Y:S01]  /*1640*/  FSETP.GEU.AND P6, PT, R4.reuse, 1.175494350822287508e-38, PT ;  /* 0x008000000400780b */ /* 0x040fe20003fce000 */
[----:B------:R-:W-:Y:S01]  /*1650*/  @P2 FMUL R4, R4, 0.25 ;  /* 0x3e80000004042820 */ /* 0x000fe20000400000 */
[----:B------:R-:W-:-:S11]  /*1660*/  FSEL R30, R44, 1, P2 ;  /* 0x3f8000002c1e7808 */ /* 0x000fd60001000000 */
[----:B------:R-:W-:Y:S01]  /*1670*/  @!P6 FMUL R4, R4, 16777216 ;  /* 0x4b8000000404e820 */ /* 0x000fe20000400000 */
[----:B------:R-:W-:Y:S01]  /*1680*/  @!P6 FMUL R30, R30, 16777216 ;  /* 0x4b8000001e1ee820 */ /* 0x000fe20000400000 */
[----:B------:R-:W-:Y:S01]  /*1690*/  FSETP.GT.AND P6, PT, R36, 8.50705917302346158658e+37, PT ;  /* 0x7e8000002400780b */ /* 0x000fe20003fc4000 */
[----:B------:R-:W-:Y:S01]  /*16a0*/  @!P1 FMUL R40, R40, 16777216 ;  /* 0x4b80000028289820 */ /* 0x000fe20000400000 */
[----:B------:R-:W-:Y:S01]  /*16b0*/  FSETP.GT.AND P2, PT, R34, 8.50705917302346158658e+37, PT ;  /* 0x7e8000002200780b */ /* 0x000fe20003f44000 */
[----:B------:R-:W-:Y:S01]  /*16c0*/  @!P1 FMUL R41, R41, 16777216 ;  /* 0x4b80000029299820 */ /* 0x000fe20000400000 */
[----:B------:R-:W-:Y:S02]  /*16d0*/  FSETP.GEU.AND P1, PT, R36, 1.175494350822287508e-38, PT ;  /* 0x008000002400780b */ /* 0x000fe40003f2e000 */
[----:B------:R-:W-:Y:S01]  /*16e0*/  FSEL R31, R44, 1, P6 ;  /* 0x3f8000002c1f7808 */ /* 0x000fe20003000000 */
[----:B------:R-:W1:Y:S06]  /*16f0*/  MUFU.RCP R46, R40 ;  /* 0x00000028002e7308 */ /* 0x000e6c0000001000 */
[----:B------:R-:W-:Y:S01]  /*1700*/  @P6 FMUL R36, R36, 0.25 ;  /* 0x3e80000024246820 */ /* 0x000fe20000400000 */
[----:B------:R-:W-:Y:S01]  /*1710*/  FSETP.GEU.AND P6, PT, R34, 1.175494350822287508e-38, PT ;  /* 0x008000002200780b */ /* 0x000fe20003fce000 */
[----:B------:R-:W-:Y:S01]  /*1720*/  FMUL R53, R53, R32 ;  /* 0x0000002035357220 */ /* 0x000fe20000400000 */
[----:B------:R-:W-:Y:S01]  /*1730*/  FSEL R32, R44, 1, P2 ;  /* 0x3f8000002c207808 */ /* 0x000fe20001000000 */
[----:B------:R-:W-:Y:S01]  /*1740*/  @P2 FMUL R34, R34, 0.25 ;  /* 0x3e80000022222820 */ /* 0x000fe20000400000 */
[----:B-1----:R-:W-:-:S09]  /*1750*/  FMUL R46, R46, R41 ;  /* 0x000000292e2e7220 */ /* 0x002fd20000400000 */
[----:B------:R-:W-:Y:S01]  /*1760*/  @!P6 FMUL R34, R34, 16777216 ;  /* 0x4b8000002222e820 */ /* 0x000fe20000400000 */
[----:B------:R-:W-:Y:S01]  /*1770*/  @!P6 FMUL R32, R32, 16777216 ;  /* 0x4b8000002020e820 */ /* 0x000fe20000400000 */
[----:B------:R-:W-:Y:S01]  /*1780*/  FSETP.GT.AND P6, PT, R35, 8.50705917302346158658e+37, PT ;  /* 0x7e8000002300780b */ /* 0x000fe20003fc4000 */
[----:B------:R-:W-:Y:S01]  /*1790*/  FMUL R46, R46, R3 ;  /* 0x000000032e2e7220 */ /* 0x000fe20000400000 */
[----:B------:R-:W-:Y:S01]  /*17a0*/  @!P1 FMUL R36, R36, 16777216 ;  /* 0x4b80000024249820 */ /* 0x000fe20000400000 */
[----:B------:R-:W-:Y:S01]  /*17b0*/  @!P1 FMUL R31, R31, 16777216 ;  /* 0x4b8000001f1f9820 */ /* 0x000fe20000400000 */
[----:B------:R-:W-:Y:S02]  /*17c0*/  FSETP.GEU.AND P1, PT, R35, 1.175494350822287508e-38, PT ;  /* 0x008000002300780b */ /* 0x000fe40003f2e000 */
[----:B------:R-:W-:-:S07]  /*17d0*/  FSEL R37, R44, 1, P6 ;  /* 0x3f8000002c257808 */ /* 0x000fce0003000000 */
[----:B------:R-:W-:Y:S01]  /*17e0*/  @P6 FMUL R35, R35, 0.25 ;  /* 0x3e80000023236820 */ /* 0x000fe20000400000 */
[----:B------:R-:W-:-:S03]  /*17f0*/  FMUL R49, R2, R49 ;  /* 0x0000003102317220 */ /* 0x000fc60000400000 */
[----:B------:R-:W-:Y:S01]  /*1800*/  @!P1 FMUL R35, R35, 16777216 ;  /* 0x4b80000023239820 */ /* 0x000fe20000400000 */
[----:B------:R-:W-:Y:S01]  /*1810*/  @!P1 FMUL R37, R37, 16777216 ;  /* 0x4b80000025259820 */ /* 0x000fe20000400000 */
[----:B0-----:R-:W0:Y:S08]  /*1820*/  MUFU.RCP R11, R34 ;  /* 0x00000022000b7308 */ /* 0x001e300000001000 */
[----:B------:R-:W1:Y:S01]  /*1830*/  MUFU.RCP R36, R36 ;  /* 0x0000002400247308 */ /* 0x000e620000001000 */
[----:B------:R-:W-:Y:S01]  /*1840*/  FMUL R52, R52, R55 ;  /* 0x0000003734347220 */ /* 0x000fe20000400000 */
[----:B0-----:R-:W-:Y:S01]  /*1850*/  FMUL R56, R11, R32 ;  /* 0x000000200b387220 */ /* 0x001fe20000400000 */
[----:B-1----:R-:W-:Y:S01]  /*1860*/  FMUL R55, R36, R31 ;  /* 0x0000001f24377220 */ /* 0x002fe20000400000 */
[----:B-----5:R-:W-:-:S05]  /*1870*/  SEL R21, R21, RZ, P4 ;  /* 0x000000ff15157207 */ /* 0x020fca0002000000 */
[----:B------:R-:W-:-:S04]  /*1880*/  FADD R33, R21, 9.9999997473787516356e-06 ;  /* 0x3727c5ac15217421 */ /* 0x000fc80000000000 */
[----:B------:R-:W0:Y:S01]  /*1890*/  MUFU.SQRT R21, R33 ;  /* 0x0000002100157308 */ /* 0x000e220000002000 */
[----:B------:R-:W-:-:S05]  /*18a0*/  SEL R20, R20, RZ, P4 ;  /* 0x000000ff14147207 */ /* 0x000fca0002000000 */
[----:B------:R-:W-:Y:S01]  /*18b0*/  FADD R3, R20, 9.9999997473787516356e-06 ;  /* 0x3727c5ac14037421 */ /* 0x000fe20000000000 */
[----:B------:R-:W-:-:S03]  /*18c0*/  SEL R22, R22, RZ, P4 ;  /* 0x000000ff16167207 */ /* 0x000fc60002000000 */
[----:B------:R-:W1:Y:S01]  /*18d0*/  MUFU.SQRT R33, R3 ;  /* 0x0000000300217308 */ /* 0x000e620000002000 */
[C---:B0-----:R-:W-:Y:S02]  /*18e0*/  FSETP.GT.AND P2, PT, R21.reuse, 8.50705917302346158658e+37, PT ;  /* 0x7e8000001500780b */ /* 0x041fe40003f44000 */
[----:B------:R-:W-:Y:S01]  /*18f0*/  FSETP.GEU.AND P6, PT, R21, 1.175494350822287508e-38, PT ;  /* 0x008000001500780b */ /* 0x000fe20003fce000 */
[----:B------:R-:W-:Y:S01]  /*1900*/  FADD R10, R22, 9.9999997473787516356e-06 ;  /* 0x3727c5ac160a7421 */ /* 0x000fe20000000000 */
[----:B------:R-:W-:-:S03]  /*1910*/  FSEL R29, R44, 1, P2 ;  /* 0x3f8000002c1d7808 */ /* 0x000fc60001000000 */
[----:B------:R-:W0:Y:S06]  /*1920*/  MUFU.SQRT R40, R10 ;  /* 0x0000000a00287308 */ /* 0x000e2c0000002000 */
[----:B------:R-:W-:Y:S02]  /*1930*/  @P2 FMUL R21, R21, 0.25 ;  /* 0x3e80000015152820 */ /* 0x000fe40000400000 */
[----:B------:R-:W-:Y:S02]  /*1940*/  @!P6 FMUL R29, R29, 16777216 ;  /* 0x4b8000001d1de820 */ /* 0x000fe40000400000 */
[----:B------:R-:W-:Y:S01]  /*1950*/  @!P6 FMUL R21, R21, 16777216 ;  /* 0x4b8000001515e820 */ /* 0x000fe20000400000 */
[----:B-1----:R-:W-:-:S02]  /*1960*/  FSETP.GT.AND P6, PT, R33, 8.50705917302346158658e+37, PT ;  /* 0x7e8000002100780b */ /* 0x002fc40003fc4000 */
[----:B------:R-:W-:Y:S02]  /*1970*/  SEL R23, R23, RZ, P4 ;  /* 0x000000ff17177207 */ /* 0x000fe40002000000 */
[----:B0-----:R-:W-:-:S03]  /*1980*/  FSETP.GT.AND P2, PT, R40, 8.50705917302346158658e+37, PT ;  /* 0x7e8000002800780b */ /* 0x001fc60003f44000 */
[----:B------:R-:W-:Y:S01]  /*1990*/  FADD R2, R23, 9.9999997473787516356e-06 ;  /* 0x3727c5ac17027421 */ /* 0x000fe20000000000 */
[C---:B------:R-:W-:Y:S02]  /*19a0*/  FSETP.GEU.AND P1, PT, R33.reuse, 1.175494350822287508e-38, PT ;  /* 0x008000002100780b */ /* 0x040fe40003f2e000 */
[----:B------:R-:W-:Y:S01]  /*19b0*/  FSEL R20, R44, 1, P6 ;  /* 0x3f8000002c147808 */ /* 0x000fe20003000000 */
[----:B------:R-:W0:Y:S01]  /*19c0*/  MUFU.SQRT R41, R2 ;  /* 0x0000000200297308 */ /* 0x000e220000002000 */
[----:B---3--:R-:W-:Y:S01]  /*19d0*/  SEL R16, R16, RZ, P0 ;  /* 0x000000ff10107207 */ /* 0x008fe20000000000 */
[----:B------:R-:W-:Y:S01]  /*19e0*/  @P6 FMUL R33, R33, 0.25 ;  /* 0x3e80000021216820 */ /* 0x000fe20000400000 */
[----:B------:R-:W-:-:S03]  /*19f0*/  FSETP.GEU.AND P6, PT, R40, 1.175494350822287508e-38, PT ;  /* 0x008000002800780b */ /* 0x000fc60003fce000 */
[----:B------:R-:W-:Y:S01]  /*1a00*/  FADD R16, R16, 9.9999997473787516356e-06 ;  /* 0x3727c5ac10107421 */ /* 0x000fe20000000000 */
[----:B------:R-:W-:Y:S01]  /*1a10*/  FSEL R22, R44, 1, P2 ;  /* 0x3f8000002c167808 */ /* 0x000fe20001000000 */
[----:B------:R-:W1:Y:S01]  /*1a20*/  MUFU.RCP R3, R4 ;  /* 0x0000000400037308 */ /* 0x000e620000001000 */
[----:B------:R-:W-:-:S07]  /*1a30*/  @P2 FMUL R40, R40, 0.25 ;  /* 0x3e80000028282820 */ /* 0x000fce0000400000 */
[----:B------:R-:W2:Y:S01]  /*1a40*/  MUFU.SQRT R4, R16 ;  /* 0x0000001000047308 */ /* 0x000ea20000002000 */
[----:B------:R-:W-:Y:S01]  /*1a50*/  @!P6 FMUL R40, R40, 16777216 ;  /* 0x4b8000002828e820 */ /* 0x000fe20000400000 */
[----:B------:R-:W-:Y:S01]  /*1a60*/  @!P6 FMUL R22, R22, 16777216 ;  /* 0x4b8000001616e820 */ /* 0x000fe20000400000 */
[----:B0-----:R-:W-:Y:S02]  /*1a70*/  FSETP.GT.AND P6, PT, R41, 8.50705917302346158658e+37, PT ;  /* 0x7e8000002900780b */ /* 0x001fe40003fc4000 */
[----:B------:R-:W-:Y:S02]  /*1a80*/  SEL R17, R17, RZ, P0 ;  /* 0x000000ff11117207 */ /* 0x000fe40000000000 */
[----:B------:R-:W-:Y:S01]  /*1a90*/  SEL R18, R18, RZ, P0 ;  /* 0x000000ff12127207 */ /* 0x000fe20000000000 */
[----:B------:R-:W-:Y:S02]  /*1aa0*/  @!P1 FMUL R33, R33, 16777216 ;  /* 0x4b80000021219820 */ /* 0x000fe40000400000 */
[----:B------:R-:W-:Y:S01]  /*1ab0*/  FADD R17, R17, 9.9999997473787516356e-06 ;  /* 0x3727c5ac11117421 */ /* 0x000fe20000000000 */
[----:B------:R-:W-:Y:S01]  /*1ac0*/  @!P1 FMUL R20, R20, 16777216 ;  /* 0x4b80000014149820 */ /* 0x000fe20000400000 */
[----:B------:R-:W-:Y:S01]  /*1ad0*/  FADD R18, R18, 9.9999997473787516356e-06 ;  /* 0x3727c5ac12127421 */ /* 0x000fe20000000000 */
[----:B-1----:R-:W-:Y:S01]  /*1ae0*/  FMUL R30, R3, R30 ;  /* 0x0000001e031e7220 */ /* 0x002fe20000400000 */
[----:B--2---:R-:W-:Y:S01]  /*1af0*/  FSETP.GT.AND P2, PT, R4, 8.50705917302346158658e+37, PT ;  /* 0x7e8000000400780b */ /* 0x004fe20003f44000 */
[----:B------:R-:W0:Y:S01]  /*1b00*/  MUFU.SQRT R3, R17 ;  /* 0x0000001100037308 */ /* 0x000e220000002000 */
[C---:B------:R-:W-:Y:S01]  /*1b10*/  FSETP.GEU.AND P1, PT, R41.reuse, 1.175494350822287508e-38, PT ;  /* 0x008000002900780b */ /* 0x040fe20003f2e000 */
[----:B------:R-:W-:Y:S01]  /*1b20*/  @P6 FMUL R41, R41, 0.25 ;  /* 0x3e80000029296820 */ /* 0x000fe20000400000 */
[----:B------:R-:W-:-:S02]  /*1b30*/  FSEL R23, R44, 1, P6 ;  /* 0x3f8000002c177808 */ /* 0x000fc40003000000 */
[----:B------:R-:W-:-:S03]  /*1b40*/  FSETP.GEU.AND P6, PT, R4, 1.175494350822287508e-38, PT ;  /* 0x008000000400780b */ /* 0x000fc60003fce000 */
[----:B------:R-:W1:Y:S01]  /*1b50*/  MUFU.SQRT R2, R18 ;  /* 0x0000001200027308 */ /* 0x000e620000002000 */
[----:B------:R-:W-:-:S07]  /*1b60*/  FSEL R10, R44, 1, P2 ;  /* 0x3f8000002c0a7808 */ /* 0x000fce0001000000 */
[----:B------:R-:W2:Y:S01]  /*1b70*/  MUFU.RCP R16, R35 ;  /* 0x0000002300107308 */ /* 0x000ea20000001000 */
[----:B------:R-:W-:Y:S01]  /*1b80*/  @P2 FMUL R4, R4, 0.25 ;  /* 0x3e80000004042820 */ /* 0x000fe20000400000 */
[----:B------:R-:W-:-:S03]  /*1b90*/  @!P6 FMUL R10, R10, 16777216 ;  /* 0x4b8000000a0ae820 */ /* 0x000fc60000400000 */
[----:B------:R-:W-:Y:S01]  /*1ba0*/  @!P6 FMUL R4, R4, 16777216 ;  /* 0x4b8000000404e820 */ /* 0x000fe20000400000 */
[----:B0-----:R-:W-:Y:S02]  /*1bb0*/  FSETP.GT.AND P6, PT, R3, 8.50705917302346158658e+37, PT ;  /* 0x7e8000000300780b */ /* 0x001fe40003fc4000 */
[----:B-1----:R-:W-:Y:S02]  /*1bc0*/  FSETP.GT.AND P2, PT, R2, 8.50705917302346158658e+37, PT ;  /* 0x7e8000000200780b */ /* 0x002fe40003f44000 */
[----:B------:R-:W-:Y:S01]  /*1bd0*/  SEL R19, R19, RZ, P0 ;  /* 0x000000ff13137207 */ /* 0x000fe20000000000 */
[----:B--2---:R-:W-:Y:S02]  /*1be0*/  FMUL R57, R16, R37 ;  /* 0x0000002510397220 */ /* 0x004fe40000400000 */
[----:B------:R-:W0:Y:S01]  /*1bf0*/  MUFU.RCP R16, R21 ;  /* 0x0000001500107308 */ /* 0x000e220000001000 */
[----:B------:R-:W-:Y:S01]  /*1c00*/  @!P1 FMUL R41, R41, 16777216 ;  /* 0x4b80000029299820 */ /* 0x000fe20000400000 */
[----:B------:R-:W-:Y:S01]  /*1c10*/  @!P1 FMUL R23, R23, 16777216 ;  /* 0x4b80000017179820 */ /* 0x000fe20000400000 */
[----:B------:R-:W-:-:S03]  /*1c20*/  FSETP.GEU.AND P1, PT, R3, 1.175494350822287508e-38, PT ;  /* 0x008000000300780b */ /* 0x000fc60003f2e000 */
[----:B------:R-:W-:Y:S01]  /*1c30*/  @P6 FMUL R3, R3, 0.25 ;  /* 0x3e80000003036820 */ /* 0x000fe20000400000 */
[----:B------:R-:W-:Y:S01]  /*1c40*/  FSEL R11, R44, 1, P6 ;  /* 0x3f8000002c0b7808 */ /* 0x000fe20003000000 */
[----:B------:R-:W-:Y:S01]  /*1c50*/  FADD R19, R19, 9.9999997473787516356e-06 ;  /* 0x3727c5ac13137421 */ /* 0x000fe20000000000 */
[C---:B------:R-:W-:Y:S01]  /*1c60*/  FSETP.GEU.AND P6, PT, R2.reuse, 1.175494350822287508e-38, PT ;  /* 0x008000000200780b */ /* 0x040fe20003fce000 */
[----:B------:R-:W-:Y:S01]  /*1c70*/  @P2 FMUL R2, R2, 0.25 ;  /* 0x3e80000002022820 */ /* 0x000fe20000400000 */
[----:B------:R-:W-:Y:S01]  /*1c80*/  FSEL R36, R44, 1, P2 ;  /* 0x3f8000002c247808 */ /* 0x000fe20001000000 */
[----:B------:R1:W-:Y:S01]  /*1c90*/  MUFU.RCP R17, R33 ;  /* 0x0000002100117308 */ /* 0x0003e20000001000 */
[----:B------:R-:W-:-:S07]  /*1ca0*/  ISETP.NE.AND P2, PT, R0, RZ, PT ;  /* 0x000000ff0000720c */ /* 0x000fce0003f45270 */
[----:B------:R-:W2:Y:S01]  /*1cb0*/  MUFU.SQRT R0, R19 ;  /* 0x0000001300007308 */ /* 0x000ea20000002000 */
[----:B-1----:R-:W1:Y:S01]  /*1cc0*/  LDC.64 R32, c[0x0][0x278] ;  /* 0x00009e00ff207b82 */ /* 0x002e620000000a00 */
[----:B0-----:R-:W-:-:S06]  /*1cd0*/  FMUL R29, R16, R29 ;  /* 0x0000001d101d7220 */ /* 0x001fcc0000400000 */
[----:B------:R-:W-:Y:S08]  /*1ce0*/  MUFU.RCP R31, R40 ;  /* 0x00000028001f7308 */ /* 0x000ff00000001000 */
[----:B------:R0:W3:Y:S01]  /*1cf0*/  MUFU.RCP R16, R41 ;  /* 0x0000002900107308 */ /* 0x0000e20000001000 */
[----:B------:R-:W-:Y:S01]  /*1d00*/  @!P1 FMUL R3, R3, 16777216 ;  /* 0x4b80000003039820 */ /* 0x000fe20000400000 */
[----:B0-----:R-:W0:Y:S01]  /*1d10*/  LDC.64 R40, c[0x0][0x280] ;  /* 0x0000a000ff287b82 */ /* 0x001e220000000a00 */
[----:B------:R-:W-:Y:S01]  /*1d20*/  @!P1 FMUL R11, R11, 16777216 ;  /* 0x4b8000000b0b9820 */ /* 0x000fe20000400000 */
[----:B--2---:R-:W-:Y:S01]  /*1d30*/  FSETP.GT.AND P1, PT, R0, 8.50705917302346158658e+37, PT ;  /* 0x7e8000000000780b */ /* 0x004fe20003f24000 */
[----:B------:R-:W-:Y:S01]  /*1d40*/  FMUL R43, R17, R20 ;  /* 0x00000014112b7220 */ /* 0x000fe20000400000 */
[----:B------:R-:W-:-:S02]  /*1d50*/  CS2R R18, SRZ ;  /* 0x0000000000127805 */ /* 0x000fc4000001ff00 */
[----:B------:R-:W-:Y:S01]  /*1d60*/  FSEL R37, R44, 1, P1 ;  /* 0x3f8000002c257808 */ /* 0x000fe20000800000 */
[----:B---3--:R-:W-:Y:S01]  /*1d70*/  FMUL R44, R16, R23 ;  /* 0x00000017102c7220 */ /* 0x008fe20000400000 */
[----:B------:R-:W-:Y:S01]  /*1d80*/  CS2R R16, SRZ ;  /* 0x0000000000107805 */ /* 0x000fe2000001ff00 */
[----:B-1----:R-:W-:-:S04]  /*1d90*/  IMAD.WIDE R20, R6, 0x4, R32 ;  /* 0x0000000406147825 */ /* 0x002fc800078e0220 */
[----:B------:R-:W-:Y:S01]  /*1da0*/  @!P6 FMUL R2, R2, 16777216 ;  /* 0x4b8000000202e820 */ /* 0x000fe20000400000 */
[----:B------:R-:W-:Y:S01]  /*1db0*/  @!P6 FMUL R36, R36, 16777216 ;  /* 0x4b8000002424e820 */ /* 0x000fe20000400000 */
[C---:B------:R-:W-:Y:S01]  /*1dc0*/  FSETP.GEU.AND P6, PT, R0.reuse, 1.175494350822287508e-38, PT ;  /* 0x008000000000780b */ /* 0x040fe20003fce000 */
[----:B------:R-:W-:Y:S01]  /*1dd0*/  FMUL R31, R31, R22 ;  /* 0x000000161f1f7220 */ /* 0x000fe20000400000 */
[----:B------:R1:W2:Y:S01]  /*1de0*/  @P0 LDG.E.EL.128 R16, desc[UR4][R20.64+-0x280] ;  /* 0xfffd800414100981 */ /* 0x0002a2000c2e1d00 */
[----:B------:R-:W-:Y:S01]  /*1df0*/  @P1 FMUL R0, R0, 0.25 ;  /* 0x3e80000000001820 */ /* 0x000fe20000400000 */
[----:B------:R-:W-:Y:S01]  /*1e00*/  ISETP.NE.AND P1, PT, R28, RZ, PT ;  /* 0x000000ff1c00720c */ /* 0x000fe20003f25270 */
[----:B------:R-:W-:Y:S01]  /*1e10*/  FMUL R48, R29, R48 ;  /* 0x000000301d307220 */ /* 0x000fe20000400000 */
[----:B------:R-:W-:Y:S02]  /*1e20*/  CS2R R22, SRZ ;  /* 0x0000000000167805 */ /* 0x000fe4000001ff00 */
[----:B-1----:R-:W-:Y:S01]  /*1e30*/  CS2R R20, SRZ ;  /* 0x0000000000147805 */ /* 0x002fe2000001ff00 */
[----:B0-----:R-:W-:-:S04]  /*1e40*/  IMAD.WIDE R28, R6, 0x4, R40 ;  /* 0x00000004061c7825 */ /* 0x001fc800078e0228 */
[----:B------:R-:W-:Y:S01]  /*1e50*/  FMUL R54, R30, R54 ;  /* 0x000000361e367220 */ /* 0x000fe20000400000 */
[----:B------:R-:W-:Y:S01]  /*1e60*/  FMUL R42, R31, R45 ;  /* 0x0000002d1f2a7220 */ /* 0x000fe20000400000 */
[----:B------:R-:W-:Y:S01]  /*1e70*/  CS2R R30, SRZ ;  /* 0x00000000001e7805 */ /* 0x000fe2000001ff00 */
[----:B------:R0:W3:Y:S01]  /*1e80*/  @P0 LDG.E.EL.128 R20, desc[UR4][R28.64+-0x280] ;  /* 0xfffd80041c140981 */ /* 0x0000e2000c2e1d00 */
[C---:B------:R-:W-:Y:S01]  /*1e90*/  IMAD.WIDE R32, R8.reuse, 0x4, R32 ;  /* 0x0000000408207825 */ /* 0x040fe200078e0220 */
[----:B------:R-:W-:Y:S02]  /*1ea0*/  CS2R R34, SRZ ;  /* 0x0000000000227805 */ /* 0x000fe4000001ff00 */
[----:B0-----:R-:W-:Y:S01]  /*1eb0*/  CS2R R28, SRZ ;  /* 0x00000000001c7805 */ /* 0x001fe2000001ff00 */
[----:B------:R-:W-:-:S05]  /*1ec0*/  IMAD.WIDE R40, R8, 0x4, R40 ;  /* 0x0000000408287825 */ /* 0x000fca00078e0228 */
[----:B------:R0:W5:Y:S02]  /*1ed0*/  @P5 LDG.E.EL.128 R28, desc[UR4][R32.64+-0x280] ;  /* 0xfffd8004201c5981 */ /* 0x000164000c2e1d00 */
[----:B0-----:R-:W-:-:S06]  /*1ee0*/  CS2R R32, SRZ ;  /* 0x0000000000207805 */ /* 0x001fcc000001ff00 */
[----:B------:R0:W2:Y:S01]  /*1ef0*/  @P5 LDG.E.EL.128 R32, desc[UR4][R40.64+-0x280] ;  /* 0xfffd800428205981 */ /* 0x0000a2000c2e1d00 */
[----:B------:R-:W-:Y:S01]  /*1f00*/  FMUL R55, R55, R64 ;  /* 0x0000004037377220 */ /* 0x000fe20000400000 */
[----:B------:R-:W-:Y:S02]  /*1f10*/  FMUL R56, R56, R65 ;  /* 0x0000004138387220 */ /* 0x000fe40000400000 */
[----:B------:R-:W1:Y:S01]  /*1f20*/  LDC.64 R64, c[0x0][0x2a0] ;  /* 0x0000a800ff407b82 */ /* 0x000e620000000a00 */
[----:B------:R-:W-:Y:S01]  /*1f30*/  FMUL R57, R57, R66 ;  /* 0x0000004239397220 */ /* 0x000fe20000400000 */
[----:B------:R-:W-:-:S06]  /*1f40*/  FMUL R44, R44, R67 ;  /* 0x000000432c2c7220 */ /* 0x000fcc0000400000 */
[----:B------:R-:W0:Y:S02]  /*1f50*/  LDC.64 R66, c[0x0][0x2a8] ;  /* 0x0000aa00ff427b82 */ /* 0x000e240000000a00 */
[----:B0-----:R-:W-:Y:S01]  /*1f60*/  IMAD.WIDE R40, R6, 0x4, R66 ;  /* 0x0000000406287825 */ /* 0x001fe200078e0242 */
[----:B-----5:R-:W-:Y:S02]  /*1f70*/  SEL R45, R28, RZ, P5 ;  /* 0x000000ff1c2d7207 */ /* 0x020fe40002800000 */
[----:B------:R-:W-:Y:S02]  /*1f80*/  SEL R28, R29, RZ, P5 ;  /* 0x000000ff1d1c7207 */ /* 0x000fe40002800000 */
[----:B------:R-:W-:Y:S02]  /*1f90*/  SEL R29, R30, RZ, P5 ;  /* 0x000000ff1e1d7207 */ /* 0x000fe40002800000 */
[----:B------:R-:W-:Y:S02]  /*1fa0*/  SEL R30, R31, RZ, P5 ;  /* 0x000000ff1f1e7207 */ /* 0x000fe40002800000 */
[----:B--2---:R-:W-:-:S02]  /*1fb0*/  SEL R33, R33, RZ, P5 ;  /* 0x000000ff21217207 */ /* 0x004fc40002800000 */
[----:B------:R-:W-:Y:S02]  /*1fc0*/  SEL R34, R34, RZ, P5 ;  /* 0x000000ff22227207 */ /* 0x000fe40002800000 */
[----:B------:R-:W-:Y:S02]  /*1fd0*/  SEL R35, R35, RZ, P5 ;  /* 0x000000ff23237207 */ /* 0x000fe40002800000 */
[----:B------:R-:W-:Y:S01]  /*1fe0*/  SEL R32, R32, RZ, P5 ;  /* 0x000000ff20207207 */ /* 0x000fe20002800000 */
[----:B------:R-:W-:Y:S01]  /*1ff0*/  FFMA R56, R29, R56, R34 ;  /* 0x000000381d387223 */ /* 0x000fe20000000022 */
[----:B------:R-:W-:Y:S01]  /*2000*/  FFMA R55, R28, R55, R33 ;  /* 0x000000371c377223 */ /* 0x000fe20000000021 */
[----:B------:R-:W-:Y:S01]  /*2010*/  FFMA R57, R30, R57, R35 ;  /* 0x000000391e397223 */ /* 0x000fe20000000023 */
[----:B------:R-:W-:Y:S01]  /*2020*/  CS2R R28, SRZ ;  /* 0x00000000001c7805 */ /* 0x000fe2000001ff00 */
[----:B------:R-:W-:Y:S01]  /*2030*/  FFMA R54, R45, R54, R32 ;  /* 0x000000362d367223 */ /* 0x000fe20000000020 */
[----:B------:R-:W-:Y:S01]  /*2040*/  CS2R R30, SRZ ;  /* 0x00000000001e7805 */ /* 0x000fe2000001ff00 */
[----:B-1----:R-:W-:Y:S01]  /*2050*/  IMAD.WIDE R32, R6, 0x4, R64 ;  /* 0x0000000406207825 */ /* 0x002fe200078e0240 */
[----:B------:R-:W-:-:S04]  /*2060*/  CS2R R34, SRZ ;  /* 0x0000000000227805 */ /* 0x000fc8000001ff00 */
[----:B------:R0:W2:Y:S02]  /*2070*/  @P4 LDG.E.EL.128 R28, desc[UR4][R32.64+-0x400] ;  /* 0xfffc0004201c4981 */ /* 0x0000a4000c2e1d00 */
[----:B0-----:R-:W-:-:S06]  /*2080*/  CS2R R32, SRZ ;  /* 0x0000000000207805 */ /* 0x001fcc000001ff00 */
[----:B------:R-:W5:Y:S01]  /*2090*/  @P4 LDG.E.EL.128 R32, desc[UR4][R40.64+-0x400] ;  /* 0xfffc000428204981 */ /* 0x000f62000c2e1d00 */
[----:B------:R-:W-:Y:S01]  /*20a0*/  FMUL R43, R43, R50 ;  /* 0x000000322b2b7220 */ /* 0x000fe20000400000 */
[----:B--2---:R-:W-:Y:S02]  /*20b0*/  SEL R28, R28, RZ, P4 ;  /* 0x000000ff1c1c7207 */ /* 0x004fe40002000000 */
[----:B------:R-:W-:Y:S02]  /*20c0*/  SEL R29, R29, RZ, P4 ;  /* 0x000000ff1d1d7207 */ /* 0x000fe40002000000 */
[----:B------:R-:W-:Y:S02]  /*20d0*/  SEL R30, R30, RZ, P4 ;  /* 0x000000ff1e1e7207 */ /* 0x000fe40002000000 */
[----:B------:R-:W-:Y:S02]  /*20e0*/  SEL R31, R31, RZ, P4 ;  /* 0x000000ff1f1f7207 */ /* 0x000fe40002000000 */
[----:B-----5:R-:W-:-:S02]  /*20f0*/  SEL R32, R32, RZ, P4 ;  /* 0x000000ff20207207 */ /* 0x020fc40002000000 */
        /* <DEDUP_REMOVED lines=9> */
[----:B------:R-:W-:Y:S01]  /*2190*/  IMAD.WIDE R32, R8, 0x4, R64 ;  /* 0x0000000408207825 */ /* 0x000fe200078e0240 */
[----:B------:R-:W-:-:S04]  /*21a0*/  CS2R R34, SRZ ;  /* 0x0000000000227805 */ /* 0x000fc8000001ff00 */
[----:B------:R0:W2:Y:S01]  /*21b0*/  @P3 LDG.E.EL.128 R28, desc[UR4][R32.64+-0x400] ;  /* 0xfffc0004201c3981 */ /* 0x0000a2000c2e1d00 */
[----:B------:R-:W-:Y:S02]  /*21c0*/  IMAD.WIDE R44, R8, 0x4, R66 ;  /* 0x00000004082c7825 */ /* 0x000fe400078e0242 */
[----:B------:R-:W1:Y:S01]  /*21d0*/  LDC.64 R66, c[0x0][0x228] ;  /* 0x00008a00ff427b82 */ /* 0x000e620000000a00 */
[----:B0-----:R-:W-:-:S06]  /*21e0*/  CS2R R32, SRZ ;  /* 0x0000000000207805 */ /* 0x001fcc000001ff00 */
[----:B------:R-:W5:Y:S01]  /*21f0*/  @P3 LDG.E.EL.128 R32, desc[UR4][R44.64+-0x400] ;  /* 0xfffc00042c203981 */ /* 0x000f62000c2e1d00 */
[----:B--2---:R-:W-:Y:S02]  /*2200*/  SEL R48, R30, RZ, P3 ;  /* 0x000000ff1e307207 */ /* 0x004fe40001800000 */
[----:B------:R-:W-:Y:S02]  /*2210*/  SEL R65, R31, RZ, P3 ;  /* 0x000000ff1f417207 */ /* 0x000fe40001800000 */
[----:B-----5:R-:W-:Y:S02]  /*2220*/  SEL R30, R33, RZ, P3 ;  /* 0x000000ff211e7207 */ /* 0x020fe40001800000 */
[----:B------:R-:W-:Y:S02]  /*2230*/  SEL R31, R32, RZ, P3 ;  /* 0x000000ff201f7207 */ /* 0x000fe40001800000 */
[----:B------:R-:W-:Y:S02]  /*2240*/  SEL R33, R34, RZ, P3 ;  /* 0x000000ff22217207 */ /* 0x000fe40001800000 */
[----:B------:R-:W-:-:S03]  /*2250*/  SEL R32, R35, RZ, P3 ;  /* 0x000000ff23207207 */ /* 0x000fc60001800000 */
[----:B------:R-:W-:Y:S02]  /*2260*/  FFMA R49, R48, R49, R33 ;  /* 0x0000003130317223 */ /* 0x000fe40000000021 */
[----:B------:R-:W-:Y:S02]  /*2270*/  FFMA R48, R65, R46, R32 ;  /* 0x0000002e41307223 */ /* 0x000fe40000000020 */
[----:B------:R-:W0:Y:S01]  /*2280*/  LDC.64 R64, c[0x0][0x230] ;  /* 0x00008c00ff407b82 */ /* 0x000e220000000a00 */
[----:B------:R-:W-:Y:S02]  /*2290*/  SEL R28, R28, RZ, P3 ;  /* 0x000000ff1c1c7207 */ /* 0x000fe40001800000 */
[----:B------:R-:W-:Y:S01]  /*22a0*/  SEL R29, R29, RZ, P3 ;  /* 0x000000ff1d1d7207 */ /* 0x000fe20001800000 */
[----:B-1----:R-:W-:-:S04]  /*22b0*/  IMAD.WIDE R32, R6, 0x4, R66 ;  /* 0x0000000406207825 */ /* 0x002fc800078e0242 */
[----:B------:R-:W-:Y:S01]  /*22c0*/  FFMA R44, R28, R47, R31 ;  /* 0x0000002f1c2c7223 */ /* 0x000fe2000000001f */
[----:B------:R-:W-:Y:S01]  /*22d0*/  FFMA R45, R29, R51, R30 ;  /* 0x000000331d2d7223 */ /* 0x000fe2000000001e */
[----:B------:R-:W-:Y:S02]  /*22e0*/  CS2R R28, SRZ ;  /* 0x00000000001c7805 */ /* 0x000fe4000001ff00 */
[----:B------:R-:W-:Y:S02]  /*22f0*/  CS2R R30, SRZ ;  /* 0x00000000001e7805 */ /* 0x000fe4000001ff00 */
[----:B------:R-:W-:-:S04]  /*2300*/  CS2R R34, SRZ ;  /* 0x0000000000227805 */ /* 0x000fc8000001ff00 */
[----:B------:R1:W2:Y:S01]  /*2310*/  @P2 LDG.E.EL.128 R28, desc[UR4][R32.64] ;  /* 0x00000004201c2981 */ /* 0x0002a2000c2e1d00 */
[----:B0-----:R-:W-:Y:S01]  /*2320*/  IMAD.WIDE R46, R6, 0x4, R64 ;  /* 0x00000004062e7825 */ /* 0x001fe200078e0240 */
[----:B-1----:R-:W-:-:S06]  /*2330*/  CS2R R32, SRZ ;  /* 0x0000000000207805 */ /* 0x002fcc000001ff00 */
[----:B------:R0:W5:Y:S02]  /*2340*/  @P2 LDG.E.EL.128 R32, desc[UR4][R46.64] ;  /* 0x000000042e202981 */ /* 0x000164000c2e1d00 */
[----:B0-----:R-:W-:Y:S01]  /*2350*/  IMAD.WIDE R46, R8, 0x4, R64 ;  /* 0x00000004082e7825 */ /* 0x001fe200078e0240 */
        /* <DEDUP_REMOVED lines=16> */
[----:B------:R0:W2:Y:S02]  /*2460*/  @P1 LDG.E.EL.128 R28, desc[UR4][R32.64] ;  /* 0x00000004201c1981 */ /* 0x0000a4000c2e1d00 */
[----:B0-----:R-:W-:-:S06]  /*2470*/  CS2R R32, SRZ ;  /* 0x0000000000207805 */ /* 0x001fcc000001ff00 */
[----:B------:R3:W5:Y:S01]  /*2480*/  @P1 LDG.E.EL.128 R32, desc[UR4][R46.64] ;  /* 0x000000042e201981 */ /* 0x000762000c2e1d00 */
[----:B----4-:R-:W-:Y:S02]  /*2490*/  SEL R24, R24, RZ, P0 ;  /* 0x000000ff18187207 */ /* 0x010fe40000000000 */
[----:B------:R-:W-:Y:S02]  /*24a0*/  SEL R25, R25, RZ, P0 ;  /* 0x000000ff19197207 */ /* 0x000fe40000000000 */
[----:B------:R-:W-:Y:S02]  /*24b0*/  SEL R26, R26, RZ, P0 ;  /* 0x000000ff1a1a7207 */ /* 0x000fe40000000000 */
[----:B------:R-:W-:Y:S02]  /*24c0*/  SEL R27, R27, RZ, P0 ;  /* 0x000000ff1b1b7207 */ /* 0x000fe40000000000 */
[----:B---3--:R-:W-:Y:S02]  /*24d0*/  SEL R47, R20, RZ, P0 ;  /* 0x000000ff142f7207 */ /* 0x008fe40000000000 */
[----:B------:R-:W-:-:S02]  /*24e0*/  SEL R20, R21, RZ, P0 ;  /* 0x000000ff15147207 */ /* 0x000fc40000000000 */
[----:B------:R-:W-:Y:S02]  /*24f0*/  SEL R21, R22, RZ, P0 ;  /* 0x000000ff16157207 */ /* 0x000fe40000000000 */
[----:B------:R-:W-:Y:S02]  /*2500*/  SEL R46, R13, RZ, P0 ;  /* 0x000000ff0d2e7207 */ /* 0x000fe40000000000 */
[----:B------:R-:W-:Y:S02]  /*2510*/  SEL R16, R16, RZ, P0 ;  /* 0x000000ff10107207 */ /* 0x000fe40000000000 */
[----:B------:R-:W-:Y:S02]  /*2520*/  SEL R17, R17, RZ, P0 ;  /* 0x000000ff11117207 */ /* 0x000fe40000000000 */
[----:B------:R-:W-:Y:S02]  /*2530*/  SEL R18, R18, RZ, P0 ;  /* 0x000000ff12127207 */ /* 0x000fe40000000000 */
[----:B------:R-:W-:-:S02]  /*2540*/  SEL R19, R19, RZ, P0 ;  /* 0x000000ff13137207 */ /* 0x000fc40000000000 */
[----:B------:R-:W-:Y:S01]  /*2550*/  SEL R22, R23, RZ, P0 ;  /* 0x000000ff17167207 */ /* 0x000fe20000000000 */
[----:B------:R-:W-:-:S06]  /*2560*/  @!P6 FMUL R0, R0, 16777216 ;  /* 0x4b8000000000e820 */ /* 0x000fcc0000400000 */
[----:B------:R-:W-:Y:S01]  /*2570*/  MUFU.RCP R0, R0 ;  /* 0x0000000000007308 */ /* 0x000fe20000001000 */
[----:B------:R-:W-:Y:S01]  /*2580*/  @!P6 FMUL R37, R37, 16777216 ;  /* 0x4b8000002525e820 */ /* 0x000fe20000400000 */
[----:B------:R-:W-:Y:S01]  /*2590*/  FADD R25, R25, -R46 ;  /* 0x8000002e19197221 */ /* 0x000fe20000000000 */
[----:B--2---:R-:W-:Y:S02]  /*25a0*/  SEL R58, R30, RZ, P1 ;  /* 0x000000ff1e3a7207 */ /* 0x004fe40000800000 */
[----:B------:R-:W-:Y:S02]  /*25b0*/  SEL R29, R29, RZ, P1 ;  /* 0x000000ff1d1d7207 */ /* 0x000fe40000800000 */
[----:B------:R-:W-:Y:S02]  /*25c0*/  SEL R28, R28, RZ, P1 ;  /* 0x000000ff1c1c7207 */ /* 0x000fe40000800000 */
[----:B------:R-:W-:Y:S02]  /*25d0*/  SEL R31, R31, RZ, P1 ;  /* 0x000000ff1f1f7207 */ /* 0x000fe40000800000 */
[----:B-----5:R-:W-:-:S02]  /*25e0*/  SEL R30, R33, RZ, P1 ;  /* 0x000000ff211e7207 */ /* 0x020fc40000800000 */
[----:B------:R-:W-:Y:S02]  /*25f0*/  SEL R33, R34, RZ, P1 ;  /* 0x000000ff22217207 */ /* 0x000fe40000800000 */
[----:B------:R-:W0:Y:S01]  /*2600*/  MUFU.RCP R34, R5 ;  /* 0x0000000500227308 */ /* 0x000e220000001000 */
[----:B------:R-:W-:Y:S01]  /*2610*/  SEL R59, R32, RZ, P1 ;  /* 0x000000ff203b7207 */ /* 0x000fe20000800000 */
[----:B------:R-:W-:Y:S01]  /*2620*/  FFMA R30, R29, R68, R30 ;  /* 0x000000441d1e7223 */ /* 0x000fe2000000001e */
[----:B------:R-:W-:Y:S02]  /*2630*/  SEL R32, R35, RZ, P1 ;  /* 0x000000ff23207207 */ /* 0x000fe40000800000 */
[----:B------:R-:W-:Y:S01]  /*2640*/  FSETP.GEU.AND P1, PT, R48, RZ, PT ;  /* 0x000000ff3000720b */ /* 0x000fe20003f2e000 */
[----:B------:R-:W-:Y:S01]  /*2650*/  FFMA R29, R28, R69, R59 ;  /* 0x000000451c1d7223 */ /* 0x000fe2000000003b */
[----:B------:R-:W-:Y:S02]  /*2660*/  FFMA R28, R58, R62, R33 ;  /* 0x0000003e3a1c7223 */ /* 0x000fe40000000021 */
[----:B------:R-:W-:Y:S01]  /*2670*/  SEL R33, RZ, 0x1, P1 ;  /* 0x00000001ff217807 */ /* 0x000fe20000800000 */
[----:B------:R-:W2:Y:S01]  /*2680*/  LDL.LU R62, [R1+0x4] ;  /* 0x00000400013e7983 */ /* 0x000ea20000300800 */
[----:B------:R-:W-:Y:S01]  /*2690*/  FSETP.GEU.AND P1, PT, R29, RZ, PT ;  /* 0x000000ff1d00720b */ /* 0x000fe20003f2e000 */
[----:B0-----:R-:W-:-:S03]  /*26a0*/  FMUL R9, R34, R9 ;  /* 0x0000000922097220 */ /* 0x001fc60000400000 */
[----:B------:R-:W-:Y:S02]  /*26b0*/  SEL R34, RZ, 0x1, P1 ;  /* 0x00000001ff227807 */ /* 0x000fe40000800000 */
[----:B------:R-:W-:Y:S01]  /*26c0*/  FSETP.GEU.AND P1, PT, R30, RZ, PT ;  /* 0x000000ff1e00720b */ /* 0x000fe20003f2e000 */
[----:B------:R-:W-:Y:S02]  /*26d0*/  FMUL R9, R9, R39 ;  /* 0x0000002709097220 */ /* 0x000fe40000400000 */
[----:B------:R-:W3:Y:S01]  /*26e0*/  LDL.LU R39, [R1] ;  /* 0x0000000001277983 */ /* 0x000ee20000300800 */
[----:B------:R-:W-:Y:S01]  /*26f0*/  SEL R35, RZ, 0x1fffe, P1 ;  /* 0x0001fffeff237807 */ /* 0x000fe20000800000 */
[----:B------:R-:W-:Y:S01]  /*2700*/  FFMA R5, R31, R9, R32 ;  /* 0x000000091f057223 */ /* 0x000fe20000000020 */
[----:B------:R-:W-:-:S04]  /*2710*/  FSETP.GEU.AND P1, PT, R28, RZ, PT ;  /* 0x000000ff1c00720b */ /* 0x000fc80003f2e000 */
[----:B------:R-:W-:Y:S02]  /*2720*/  SEL R31, RZ, 0x4, P1 ;  /* 0x00000004ff1f7807 */ /* 0x000fe40000800000 */
[----:B------:R-:W-:Y:S01]  /*2730*/  FSETP.GEU.AND P1, PT, R5, RZ, PT ;  /* 0x000000ff0500720b */ /* 0x000fe20003f2e000 */
[----:B------:R-:W-:-:S03]  /*2740*/  IMAD.IADD R34, R34, 0x1, R35 ;  /* 0x0000000122227824 */ /* 0x000fc600078e0223 */
[----:B------:R-:W-:Y:S02]  /*2750*/  SEL R32, RZ, 0x7fff8, P1 ;  /* 0x0007fff8ff207807 */ /* 0x000fe40000800000 */
[----:B------:R-:W-:Y:S02]  /*2760*/  FSETP.GEU.AND P1, PT, R52, RZ, PT ;  /* 0x000000ff3400720b */ /* 0x000fe40003f2e000 */
[----:B------:R-:W-:Y:S02]  /*2770*/  LOP3.LUT R34, R34, 0x3, RZ, 0xc0, !PT ;  /* 0x0000000322227812 */ /* 0x000fe400078ec0ff */
[----:B------:R-:W-:Y:S02]  /*2780*/  SEL R9, RZ, 0x1, P1 ;  /* 0x00000001ff097807 */ /* 0x000fe40000800000 */
[----:B------:R-:W-:Y:S02]  /*2790*/  FSETP.GEU.AND P1, PT, R51, RZ, PT ;  /* 0x000000ff3300720b */ /* 0x000fe40003f2e000 */
[----:B------:R-:W-:-:S02]  /*27a0*/  IADD3 R31, R34, R32, R31 ;  /* 0x00000020221f7210 */ /* 0x000fc40007ffe01f */
[----:B------:R-:W-:Y:S02]  /*27b0*/  SEL R34, RZ, 0x1fffe, P1 ;  /* 0x0001fffeff227807 */ /* 0x000fe40000800000 */
[----:B------:R-:W-:-:S03]  /*27c0*/  FSETP.GEU.AND P1, PT, R50, RZ, PT ;  /* 0x000000ff3200720b */ /* 0x000fc60003f2e000 */
[----:B------:R-:W-:Y:S01]  /*27d0*/  IMAD.IADD R34, R9, 0x1, R34 ;  /* 0x0000000109227824 */ /* 0x000fe200078e0222 */
        /* <DEDUP_REMOVED lines=13> */
[----:B------:R-:W-:Y:S02]  /*28b0*/  SEL R35, R12, RZ, P0 ;  /* 0x000000ff0c237207 */ /* 0x000fe40000000000 */
[----:B------:R-:W-:-:S02]  /*28c0*/  IADD3 R9, R33, R34, R9 ;  /* 0x0000002221097210 */ /* 0x000fc40007ffe009 */
[----:B------:R-:W-:Y:S02]  /*28d0*/  SEL R34, R15, RZ, P0 ;  /* 0x000000ff0f227207 */ /* 0x000fe40000000000 */
[----:B------:R-:W-:Y:S02]  /*28e0*/  SEL R33, R14, RZ, P0 ;  /* 0x000000ff0e217207 */ /* 0x000fe40000000000 */
[----:B------:R-:W-:-:S04]  /*28f0*/  FSETP.GEU.AND P0, PT, R42, RZ, PT ;  /* 0x000000ff2a00720b */ /* 0x000fc80003f0e000 */
[----:B------:R-:W-:Y:S02]  /*2900*/  SEL R13, RZ, 0x1fffe, P0 ;  /* 0x0001fffeff0d7807 */ /* 0x000fe40000000000 */
[----:B------:R-:W-:Y:S02]  /*2910*/  FSETP.GEU.AND P0, PT, R40, RZ, PT ;  /* 0x000000ff2800720b */ /* 0x000fe40003f0e000 */
[----:B------:R-:W-:Y:S02]  /*2920*/  FSETP.GEU.AND P1, PT, R41, RZ, PT ;  /* 0x000000ff2900720b */ /* 0x000fe40003f2e000 */
[----:B------:R-:W-:-:S05]  /*2930*/  SEL R12, RZ, 0x1, P0 ;  /* 0x00000001ff0c7807 */ /* 0x000fca0000000000 */
[----:B------:R-:W-:Y:S01]  /*2940*/  IMAD.IADD R14, R12, 0x1, R13 ;  /* 0x000000010c0e7824 */ /* 0x000fe200078e020d */
[----:B------:R-:W-:Y:S02]  /*2950*/  SEL R12, RZ, 0x4, P1 ;  /* 0x00000004ff0c7807 */ /* 0x000fe40000800000 */
[----:B------:R-:W-:Y:S02]  /*2960*/  FSETP.GEU.AND P1, PT, R43, RZ, PT ;  /* 0x000000ff2b00720b */ /* 0x000fe40003f2e000 */
[----:B------:R-:W-:Y:S02]  /*2970*/  LOP3.LUT R14, R14, 0x3, RZ, 0xc0, !PT ;  /* 0x000000030e0e7812 */ /* 0x000fe400078ec0ff */
[----:B------:R-:W-:Y:S02]  /*2980*/  SEL R13, RZ, 0x7fff8, P1 ;  /* 0x0007fff8ff0d7807 */ /* 0x000fe40000800000 */
[----:B------:R-:W-:Y:S02]  /*2990*/  FSETP.GEU.AND P1, PT, R54, RZ, PT ;  /* 0x000000ff3600720b */ /* 0x000fe40003f2e000 */
[----:B------:R-:W-:-:S02]  /*29a0*/  IADD3 R23, R14, R13, R12 ;  /* 0x0000000d0e177210 */ /* 0x000fc40007ffe00c */
[----:B------:R-:W-:Y:S01]  /*29b0*/  FSEL R12, R54, RZ, P1 ;  /* 0x000000ff360c7208 */ /* 0x000fe20000800000 */
[----:B------:R-:W-:Y:S01]  /*29c0*/  IMAD.SHL.U32 R31, R31, 0x100, RZ ;  /* 0x000001001f1f7824 */ /* 0x000fe200078e00ff */
[----:B------:R-:W-:-:S05]  /*29d0*/  LOP3.LUT R54, R23, 0xf, RZ, 0xc0, !PT ;  /* 0x0000000f17367812 */ /* 0x000fca00078ec0ff */
[----:B------:R-:W-:Y:S01]  /*29e0*/  IMAD R54, R9, 0x10, R54 ;  /* 0x0000001009367824 */ /* 0x000fe200078e0236 */
[----:B------:R-:W-:-:S04]  /*29f0*/  LOP3.LUT R9, R31, 0xf00, RZ, 0xe2, !PT ;  /* 0x00000f001f097812 */ /* 0x000fc800078ee2ff */
[----:B------:R-:W-:Y:S01]  /*2a00*/  LOP3.LUT R54, R54, 0xff, RZ, 0xc0, !PT ;  /* 0x000000ff36367812 */ /* 0x000fe200078ec0ff */
[----:B------:R-:W-:Y:S01]  /*2a10*/  IMAD R9, R32, 0x1000, R9 ;  /* 0x0000100020097824 */ /* 0x000fe200078e0209 */
[----:B------:R-:W-:-:S03]  /*2a20*/  FSETP.GEU.AND P1, PT, R55, RZ, PT ;  /* 0x000000ff3700720b */ /* 0x000fc60003f2e000 */
[----:B------:R-:W-:Y:S01]  /*2a30*/  IMAD.IADD R9, R9, 0x1, R54 ;  /* 0x0000000109097824 */ /* 0x000fe200078e0236 */
[----:B------:R-:W-:Y:S02]  /*2a40*/  FSEL R13, R55, RZ, P1 ;  /* 0x000000ff370d7208 */ /* 0x000fe40000800000 */
[C---:B------:R-:W-:Y:S02]  /*2a50*/  FSETP.GEU.AND P1, PT, R56.reuse, RZ, PT ;  /* 0x000000ff3800720b */ /* 0x040fe40003f2e000 */
[----:B------:R-:W-:Y:S02]  /*2a60*/  LOP3.LUT R9, R9, 0xffff, RZ, 0xc0, !PT ;  /* 0x0000ffff09097812 */ /* 0x000fe400078ec0ff */
[----:B------:R-:W-:Y:S02]  /*2a70*/  FSEL R14, R56, RZ, P1 ;  /* 0x000000ff380e7208 */ /* 0x000fe40000800000 */
[----:B------:R-:W-:Y:S02]  /*2a80*/  SHF.R.U32.HI R23, RZ, 0x7, R9 ;  /* 0x00000007ff177819 */ /* 0x000fe40000011609 */
[----:B------:R-:W-:-:S02]  /*2a90*/  FSETP.GEU.AND P1, PT, R57, RZ, PT ;  /* 0x000000ff3900720b */ /* 0x000fc40003f2e000 */
[----:B------:R-:W-:Y:S02]  /*2aa0*/  LOP3.LUT R23, R23, 0x1, RZ, 0xc0, !PT ;  /* 0x0000000117177812 */ /* 0x000fe400078ec0ff */
[----:B------:R-:W-:Y:S02]  /*2ab0*/  FSEL R15, R57, RZ, P1 ;  /* 0x000000ff390f7208 */ /* 0x000fe40000800000 */
[----:B------:R-:W-:Y:S02]  /*2ac0*/  ISETP.NE.U32.AND P1, PT, R23, 0x1, PT ;  /* 0x000000011700780c */ /* 0x000fe40003f25070 */
[----:B------:R-:W-:-:S04]  /*2ad0*/  SHF.R.U32.HI R23, RZ, 0x6, R9 ;  /* 0x00000006ff177819 */ /* 0x000fc80000011609 */
        /* <DEDUP_REMOVED lines=11> */
[----:B------:R-:W0:Y:S02]  /*2b90*/  MUFU.RCP R23, R4 ;  /* 0x0000000400177308 */ /* 0x000e240000001000 */
[----:B0-----:R-:W-:-:S06]  /*2ba0*/  FMUL R23, R23, R10 ;  /* 0x0000000a17177220 */ /* 0x001fcc0000400000 */
[----:B------:R-:W0:Y:S01]  /*2bb0*/  MUFU.RCP R10, R3 ;  /* 0x00000003000a7308 */ /* 0x000e220000001000 */
[----:B------:R-:W-:Y:S01]  /*2bc0*/  FMUL R32, R0, R37 ;  /* 0x0000002500207220 */ /* 0x000fe20000400000 */
[--C-:B------:R-:W-:Y:S02]  /*2bd0*/  SHF.R.U32.HI R0, RZ, 0x3, R9.reuse ;  /* 0x00000003ff007819 */ /* 0x100fe40000011609 */
[----:B------:R-:W-:Y:S02]  /*2be0*/  SHF.R.U32.HI R4, RZ, 0x2, R9 ;  /* 0x00000002ff047819 */ /* 0x000fe40000011609 */
[----:B------:R-:W-:Y:S01]  /*2bf0*/  LOP3.LUT R0, R0, 0x1, RZ, 0xc0, !PT ;  /* 0x0000000100007812 */ /* 0x000fe200078ec0ff */
[----:B0-----:R-:W-:Y:S02]  /*2c00*/  FMUL R10, R10, R11 ;  /* 0x0000000b0a0a7220 */ /* 0x001fe40000400000 */
[----:B------:R0:W1:Y:S01]  /*2c10*/  MUFU.RCP R11, R2 ;  /* 0x00000002000b7308 */ /* 0x0000620000001000 */
[----:B------:R-:W-:Y:S01]  /*2c20*/  FSEL R40, R40, RZ, P0 ;  /* 0x000000ff28287208 */ /* 0x000fe20000000000 */
[----:B0-----:R-:W-:Y:S01]  /*2c30*/  VIADD R2, R8, 0xffffffa0 ;  /* 0xffffffa008027836 */ /* 0x001fe20000000000 */
[----:B------:R-:W-:-:S04]  /*2c40*/  ISETP.NE.U32.AND P0, PT, R0, 0x1, PT ;  /* 0x000000010000780c */ /* 0x000fc80003f05070 */
[----:B------:R-:W-:Y:S02]  /*2c50*/  ISETP.GE.U32.AND P2, PT, R2, 0x40, PT ;  /* 0x000000400200780c */ /* 0x000fe40003f46070 */
[----:B------:R-:W0:Y:S01]  /*2c60*/  LDC.64 R2, c[0x0][0x248] ;  /* 0x00009200ff027b82 */ /* 0x000e220000000a00 */
[----:B------:R-:W-:Y:S02]  /*2c70*/  LOP3.LUT R4, R4, 0x1, RZ, 0xc0, !PT ;  /* 0x0000000104047812 */ /* 0x000fe400078ec0ff */
[----:B------:R-:W-:Y:S02]  /*2c80*/  SHF.R.U32.HI R0, RZ, 0x1, R9 ;  /* 0x00000001ff007819 */ /* 0x000fe40000011609 */
[----:B------:R-:W-:Y:S02]  /*2c90*/  FSEL R43, R43, RZ, P0 ;  /* 0x000000ff2b2b7208 */ /* 0x000fe40000000000 */
[----:B------:R-:W-:Y:S02]  /*2ca0*/  ISETP.NE.U32.AND P0, PT, R4, 0x1, PT ;  /* 0x000000010400780c */ /* 0x000fe40003f05070 */
[----:B------:R-:W-:-:S02]  /*2cb0*/  LOP3.LUT R0, R0, 0x1, RZ, 0xc0, !PT ;  /* 0x0000000100007812 */ /* 0x000fc400078ec0ff */
[----:B------:R-:W-:Y:S02]  /*2cc0*/  FSEL R41, R41, RZ, P0 ;  /* 0x000000ff29297208 */ /* 0x000fe40000000000 */
[----:B------:R-:W-:Y:S01]  /*2cd0*/  ISETP.NE.U32.AND P0, PT, R0, 0x1, PT ;  /* 0x000000010000780c */ /* 0x000fe20003f05070 */
[----:B------:R-:W-:Y:S01]  /*2ce0*/  FADD R27, R27, -R34 ;  /* 0x800000221b1b7221 */ /* 0x000fe20000000000 */
[----:B------:R-:W-:Y:S01]  /*2cf0*/  FADD R26, R26, -R33 ;  /* 0x800000211a1a7221 */ /* 0x000fe20000000000 */
[----:B-1----:R-:W-:Y:S01]  /*2d00*/  FMUL R11, R11, R36 ;  /* 0x000000240b0b7220 */ /* 0x002fe20000400000 */
[----:B------:R-:W-:Y:S02]  /*2d10*/  FSEL R42, R42, RZ, P0 ;  /* 0x000000ff2a2a7208 */ /* 0x000fe40000000000 */
[----:B------:R-:W-:Y:S01]  /*2d20*/  ISETP.LT.AND P0, PT, R7, 0x48ad00, !P2 ;  /* 0x0048ad000700780c */ /* 0x000fe20005701270 */
[----:B------:R-:W-:Y:S01]  /*2d30*/  FADD R24, R24, -R35 ;  /* 0x8000002318187221 */ /* 0x000fe20000000000 */
[----:B------:R-:W-:Y:S01]  /*2d40*/  FMUL R25, R10, R25 ;  /* 0x000000190a197220 */ /* 0x000fe20000400000 */
[----:B------:R-:W-:Y:S01]  /*2d50*/  FMUL R26, R11, R26 ;  /* 0x0000001a0b1a7220 */ /* 0x000fe20000400000 */
[----:B------:R-:W-:Y:S01]  /*2d60*/  FMUL R27, R32, R27 ;  /* 0x0000001b201b7220 */ /* 0x000fe20000400000 */
[----:B------:R-:W-:Y:S01]  /*2d70*/  FMUL R24, R23, R24 ;  /* 0x0000001817187220 */ /* 0x000fe20000400000 */
[----:B------:R-:W-:Y:S01]  /*2d80*/  FFMA R17, R17, R25, R20 ;  /* 0x0000001911117223 */ /* 0x000fe20000000014 */
[----:B------:R-:W-:Y:S01]  /*2d90*/  FFMA R18, R18, R26, R21 ;  /* 0x0000001a12127223 */ /* 0x000fe20000000015 */
[----:B------:R-:W-:Y:S01]  /*2da0*/  FFMA R19, R19, R27, R22 ;  /* 0x0000001b13137223 */ /* 0x000fe20000000016 */
[----:B------:R-:W-:-:S02]  /*2db0*/  CS2R R20, SRZ ;  /* 0x0000000000147805 */ /* 0x000fc4000001ff00 */
[----:B------:R-:W-:Y:S01]  /*2dc0*/  CS2R R22, SRZ ;  /* 0x0000000000167805 */ /* 0x000fe2000001ff00 */
[----:B0-----:R-:W-:-:S05]  /*2dd0*/  IMAD.WIDE R10, R8, 0x4, R2 ;  /* 0x00000004080a7825 */ /* 0x001fca00078e0202 */
[----:B------:R-:W4:Y:S01]  /*2de0*/  @P0 LDG.E.EL.128 R20, desc[UR4][R10.64+-0x180] ;  /* 0xfffe80040a140981 */ /* 0x000f22000c2e1d00 */
[----:B------:R-:W-:Y:S01]  /*2df0*/  FFMA R16, R16, R24, R47 ;  /* 0x0000001810107223 */ /* 0x000fe2000000002f */
[----:B------:R-:W-:-:S04]  /*2e00*/  FSEL R48, R48, RZ, P1 ;  /* 0x000000ff30307208 */ /* 0x000fc80000800000 */
[----:B------:R-:W-:-:S04]  /*2e10*/  FSETP.GEU.AND P1, PT, R16, RZ, PT ;  /* 0x000000ff1000720b */ /* 0x000fc80003f2e000 */
[----:B------:R-:W-:Y:S02]  /*2e20*/  FSEL R16, R16, RZ, P1 ;  /* 0x000000ff10107208 */ /* 0x000fe40000800000 */
[----:B------:R-:W-:-:S04]  /*2e30*/  FSETP.GEU.AND P1, PT, R17, RZ, PT ;  /* 0x000000ff1100720b */ /* 0x000fc80003f2e000 */
[----:B------:R-:W-:Y:S02]  /*2e40*/  FSEL R17, R17, RZ, P1 ;  /* 0x000000ff11117208 */ /* 0x000fe40000800000 */
[----:B------:R-:W-:Y:S01]  /*2e50*/  FSETP.GEU.AND P1, PT, R18, RZ, PT ;  /* 0x000000ff1200720b */ /* 0x000fe20003f2e000 */
[----:B------:R-:W-:-:S03]  /*2e60*/  VIADD R0, R6, 0xffffffa0 ;  /* 0xffffffa006007836 */ /* 0x000fc60000000000 */
[----:B------:R-:W-:Y:S02]  /*2e70*/  FSEL R18, R18, RZ, P1 ;  /* 0x000000ff12127208 */ /* 0x000fe40000800000 */
[----:B------:R-:W-:-:S04]  /*2e80*/  FSETP.GEU.AND P1, PT, R19, RZ, PT ;  /* 0x000000ff1300720b */ /* 0x000fc80003f2e000 */
[----:B------:R-:W-:Y:S02]  /*2e90*/  FSEL R19, R19, RZ, P1 ;  /* 0x000000ff13137208 */ /* 0x000fe40000800000 */
[----:B------:R-:W-:Y:S02]  /*2ea0*/  ISETP.GE.U32.AND P1, PT, R0, 0x40, PT ;  /* 0x000000400000780c */ /* 0x000fe40003f26070 */
[----:B------:R-:W-:Y:S01]  /*2eb0*/  ISETP.GT.AND P6, PT, R8, 0xff, PT ;  /* 0x000000ff0800780c */ /* 0x000fe20003fc4270 */
[----:B------:R-:W-:Y:S01]  /*2ec0*/  IMAD.MOV.U32 R66, RZ, RZ, 0x3e800000 ;  /* 0x3e800000ff427424 */ /* 0x000fe200078e00ff */
[----:B--2---:R-:W-:Y:S02]  /*2ed0*/  IADD3 R62, P4, R62, UR6, RZ ;  /* 0x000000063e3e7c10 */ /* 0x004fe4000ff9e0ff */
[----:B---3--:R-:W-:-:S13]  /*2ee0*/  ISETP.GE.U32.AND P5, PT, R39, 0x60, PT ;  /* 0x000000602700780c */ /* 0x008fda0003fa6070 */
[----:B------:R-:W-:Y:S02]  /*2ef0*/  @P5 FSEL R12, R44, RZ, P6 ;  /* 0x000000ff2c0c5208 */ /* 0x000fe40003000000 */
[----:B------:R-:W-:Y:S02]  /*2f00*/  @P5 FSEL R13, R45, RZ, P6 ;  /* 0x000000ff2d0d5208 */ /* 0x000fe40003000000 */
[----:B------:R-:W-:Y:S02]  /*2f10*/  @P5 FSEL R14, R49, RZ, P6 ;  /* 0x000000ff310e5208 */ /* 0x000fe40003000000 */
[----:B------:R-:W-:Y:S02]  /*2f20*/  @P5 FSEL R15, R48, RZ, P6 ;  /* 0x000000ff300f5208 */ /* 0x000fe40003000000 */
[----:B------:R-:W-:Y:S02]  /*2f30*/  ISETP.GE.U32.AND P5, PT, R63, 0x60, PT ;  /* 0x000000603f00780c */ /* 0x000fe40003fa6070 */
[----:B------:R-:W-:-:S02]  /*2f40*/  IADD3.X R63, R61, UR7, RZ, P4, !PT ;  /* 0x000000073d3f7c10 */ /* 0x000fc4000a7fe4ff */
[----:B------:R-:W-:-:S04]  /*2f50*/  IADD3 R60, P4, R60, UR6, RZ ;  /* 0x000000063c3c7c10 */ /* 0x000fc8000ff9e0ff */
[----:B------:R-:W-:Y:S01]  /*2f60*/  IADD3.X R61, R38, UR7, RZ, P4, !PT ;  /* 0x00000007263d7c10 */ /* 0x000fe2000a7fe4ff */
[----:B------:R-:W-:Y:S02]  /*2f70*/  VIADD R67, R7, 0x200 ;  /* 0x0000020007437836 */ /* 0x000fe40000000000 */
[----:B------:R-:W-:Y:S01]  /*2f80*/  IMAD.WIDE R2, R6, 0x4, R2 ;  /* 0x0000000406027825 */ /* 0x000fe200078e0202 */
[----:B----4-:R-:W-:-:S05]  /*2f90*/  SEL R0, R20, RZ, P0 ;  /* 0x000000ff14007207 */ /* 0x010fca0000000000 */
[----:B------:R-:W-:Y:S01]  /*2fa0*/  FADD R0, R0, 9.9999997473787516356e-06 ;  /* 0x3727c5ac00007421 */ /* 0x000fe20000000000 */
[----:B------:R-:W-:-:S05]  /*2fb0*/  SEL R4, R21, RZ, P0 ;  /* 0x000000ff15047207 */ /* 0x000fca0000000000 */
[----:B------:R-:W0:Y:S01]  /*2fc0*/  MUFU.SQRT R0, R0 ;  /* 0x0000000000007308 */ /* 0x000e220000002000 */
[----:B------:R-:W-:Y:S01]  /*2fd0*/  FADD R4, R4, 9.9999997473787516356e-06 ;  /* 0x3727c5ac04047421 */ /* 0x000fe20000000000 */
[----:B------:R-:W-:-:S06]  /*2fe0*/  SEL R22, R22, RZ, P0 ;  /* 0x000000ff16167207 */ /* 0x000fcc0000000000 */
[----:B------:R-:W1:Y:S01]  /*2ff0*/  MUFU.SQRT R4, R4 ;  /* 0x0000000400047308 */ /* 0x000e620000002000 */
[----:B0-----:R-:W-:Y:S01]  /*3000*/  FSETP.GT.AND P3, PT, R0, 8.50705917302346158658e+37, PT ;  /* 0x7e8000000000780b */ /* 0x001fe20003f64000 */
[----:B------:R-:W-:Y:S01]  /*3010*/  FADD R32, R22, 9.9999997473787516356e-06 ;  /* 0x3727c5ac16207421 */ /* 0x000fe20000000000 */
[----:B------:R-:W-:Y:S02]  /*3020*/  FSETP.GEU.AND P4, PT, R0, 1.175494350822287508e-38, PT ;  /* 0x008000000000780b */ /* 0x000fe40003f8e000 */
[----:B------:R-:W-:-:S03]  /*3030*/  FSEL R33, R66, 1, P3 ;  /* 0x3f80000042217808 */ /* 0x000fc60001800000 */
[----:B------:R-:W0:Y:S01]  /*3040*/  MUFU.SQRT R32, R32 ;  /* 0x0000002000207308 */ /* 0x000e220000002000 */
[----:B------:R-:W-:-:S05]  /*3050*/  SEL R23, R23, RZ, P0 ;  /* 0x000000ff17177207 */ /* 0x000fca0000000000 */
[----:B------:R-:W-:Y:S01]  /*3060*/  @P3 FMUL R0, R0, 0.25 ;  /* 0x3e80000000003820 */ /* 0x000fe20000400000 */
[----:B-1----:R-:W-:Y:S01]  /*3070*/  FSETP.GT.AND P3, PT, R4, 8.50705917302346158658e+37, PT ;  /* 0x7e8000000400780b */ /* 0x002fe20003f64000 */
[----:B------:R-:W-:Y:S01]  /*3080*/  FADD R31, R23, 9.9999997473787516356e-06 ;  /* 0x3727c5ac171f7421 */ /* 0x000fe20000000000 */
[----:B------:R-:W-:Y:S01]  /*3090*/  @!P4 FMUL R33, R33, 16777216 ;  /* 0x4b8000002121c820 */ /* 0x000fe20000400000 */
[----:B------:R-:W-:Y:S01]  /*30a0*/  @!P4 FMUL R0, R0, 16777216 ;  /* 0x4b8000000000c820 */ /* 0x000fe20000400000 */
[----:B------:R-:W-:Y:S02]  /*30b0*/  FSETP.GEU.AND P4, PT, R4, 1.175494350822287508e-38, PT ;  /* 0x008000000400780b */ /* 0x000fe40003f8e000 */
[----:B------:R-:W-:Y:S01]  /*30c0*/  FSEL R34, R66, 1, P3 ;  /* 0x3f80000042227808 */ /* 0x000fe20001800000 */
[----:B------:R-:W1:Y:S06]  /*30d0*/  MUFU.SQRT R31, R31 ;  /* 0x0000001f001f7308 */ /* 0x000e6c0000002000 */
[----:B------:R-:W-:Y:S01]  /*30e0*/  @P3 FMUL R4, R4, 0.25 ;  /* 0x3e80000004043820 */ /* 0x000fe20000400000 */
[----:B0-----:R-:W-:-:S03]  /*30f0*/  FSETP.GT.AND P3, PT, R32, 8.50705917302346158658e+37, PT ;  /* 0x7e8000002000780b */ /* 0x001fc60003f64000 */
[----:B------:R-:W-:Y:S01]  /*3100*/  @!P4 FMUL R4, R4, 16777216 ;  /* 0x4b8000000404c820 */ /* 0x000fe20000400000 */
[----:B------:R-:W-:Y:S01]  /*3110*/  @!P4 FMUL R34, R34, 16777216 ;  /* 0x4b8000002222c820 */ /* 0x000fe20000400000 */
[----:B------:R-:W-:Y:S02]  /*3120*/  FSETP.GEU.AND P4, PT, R32, 1.175494350822287508e-38, PT ;  /* 0x008000002000780b */ /* 0x000fe40003f8e000 */
[----:B------:R-:W-:-:S06]  /*3130*/  FSEL R35, R66, 1, P3 ;  /* 0x3f80000042237808 */ /* 0x000fcc0001800000 */
[----:B------:R-:W-:Y:S01]  /*3140*/  @P3 FMUL R32, R32, 0.25 ;  /* 0x3e80000020203820 */ /* 0x000fe20000400000 */
[----:B-1----:R-:W-:-:S04]  /*3150*/  FSETP.GT.AND P3, PT, R31, 8.50705917302346158658e+37, PT ;  /* 0x7e8000001f00780b */ /* 0x002fc80003f64000 */
[----:B------:R-:W-:Y:S01]  /*3160*/  @!P4 FMUL R32, R32, 16777216 ;  /* 0x4b8000002020c820 */ /* 0x000fe20000400000 */
[----:B------:R-:W-:Y:S01]  /*3170*/  @!P4 FMUL R35, R35, 16777216 ;  /* 0x4b8000002323c820 */ /* 0x000fe20000400000 */
[----:B------:R-:W-:Y:S02]  /*3180*/  FSETP.GEU.AND P4, PT, R31, 1.175494350822287508e-38, PT ;  /* 0x008000001f00780b */ /* 0x000fe40003f8e000 */
[----:B------:R-:W-:-:S05]  /*3190*/  FSEL R36, R66, 1, P3 ;  /* 0x3f80000042247808 */ /* 0x000fca0001800000 */
[----:B------:R-:W-:Y:S01]  /*31a0*/  @P3 FMUL R31, R31, 0.25 ;  /* 0x3e8000001f1f3820 */ /* 0x000fe20000400000 */
[----:B------:R-:W-:Y:S02]  /*31b0*/  ISETP.LT.AND P3, PT, R67, 0x48ad00, !P1 ;  /* 0x0048ad004300780c */ /* 0x000fe40004f61270 */
[----:B------:R-:W-:Y:S02]  /*31c0*/  CS2R R20, SRZ ;  /* 0x0000000000147805 */ /* 0x000fe4000001ff00 */
[----:B------:R-:W-:-:S09]  /*31d0*/  CS2R R22, SRZ ;  /* 0x0000000000167805 */ /* 0x000fd2000001ff00 */
[----:B------:R0:W2:Y:S01]  /*31e0*/  @P3 LDG.E.EL.128 R20, desc[UR4][R2.64+-0x180] ;  /* 0xfffe800402143981 */ /* 0x0000a2000c2e1d00 */
[----:B------:R-:W-:Y:S01]  /*31f0*/  ISETP.GT.AND P6, PT, R6, 0xff, PT ;  /* 0x000000ff0600780c */ /* 0x000fe20003fc4270 */
[----:B------:R-:W-:Y:S01]  /*3200*/  @!P4 FMUL R31, R31, 16777216 ;  /* 0x4b8000001f1fc820 */ /* 0x000fe20000400000 */
[----:B------:R-:W-:Y:S02]  /*3210*/  @!P4 FMUL R36, R36, 16777216 ;  /* 0x4b8000002424c820 */ /* 0x000fe40000400000 */
[----:B------:R-:W-:Y:S02]  /*3220*/  @P5 FSEL R17, R41, RZ, P6 ;  /* 0x000000ff29115208 */ /* 0x000fe40003000000 */
[----:B------:R-:W-:Y:S01]  /*3230*/  @P5 FSEL R16, R43, RZ, P6 ;  /* 0x000000ff2b105208 */ /* 0x000fe20003000000 */
[----:B0-----:R-:W0:Y:S01]  /*3240*/  LDC.64 R2, c[0x0][0x240] ;  /* 0x00009000ff027b82 */ /* 0x001e220000000a00 */
[----:B------:R-:W-:Y:S02]  /*3250*/  P2R R24, PR, RZ, 0x4 ;  /* 0x00000004ff187803 */ /* 0x000fe40000000000 */
[----:B------:R-:W-:-:S02]  /*3260*/  @P5 FSEL R18, R42, RZ, P6 ;  /* 0x000000ff2a125208 */ /* 0x000fc40003000000 */
[----:B------:R-:W-:Y:S02]  /*3270*/  @P5 FSEL R19, R40, RZ, P6 ;  /* 0x000000ff28135208 */ /* 0x000fe40003000000 */
[----:B------:R-:W-:Y:S02]  /*3280*/  P2R R10, PR, RZ, 0x1 ;  /* 0x00000001ff0a7803 */ /* 0x000fe40000000000 */
[----:B------:R-:W-:Y:S02]  /*3290*/  CS2R R26, SRZ ;  /* 0x00000000001a7805 */ /* 0x000fe4000001ff00 */
[----:B--2---:R-:W-:-:S05]  /*32a0*/  SEL R20, R20, RZ, P3 ;  /* 0x000000ff14147207 */ /* 0x004fca0001800000 */
[----:B------:R-:W-:-:S04]  /*32b0*/  FADD R20, R20, 9.9999997473787516356e-06 ;  /* 0x3727c5ac14147421 */ /* 0x000fc80000000000 */
[----:B------:R-:W1:Y:S01]  /*32c0*/  MUFU.SQRT R37, R20 ;  /* 0x0000001400257308 */ /* 0x000e620000002000 */
[----:B------:R-:W-:Y:S02]  /*32d0*/  SEL R21, R21, RZ, P3 ;  /* 0x000000ff15157207 */ /* 0x000fe40001800000 */
[----:B------:R-:W-:Y:S02]  /*32e0*/  SEL R22, R22, RZ, P3 ;  /* 0x000000ff16167207 */ /* 0x000fe40001800000 */
[----:B------:R-:W-:Y:S01]  /*32f0*/  SEL R23, R23, RZ, P3 ;  /* 0x000000ff17177207 */ /* 0x000fe20001800000 */
[----:B------:R-:W-:Y:S02]  /*3300*/  FADD R21, R21, 9.9999997473787516356e-06 ;  /* 0x3727c5ac15157421 */ /* 0x000fe40000000000 */
[----:B------:R-:W-:Y:S02]  /*3310*/  FADD R22, R22, 9.9999997473787516356e-06 ;  /* 0x3727c5ac16167421 */ /* 0x000fe40000000000 */
[----:B------:R-:W2:Y:S01]  /*3320*/  MUFU.SQRT R39, R21 ;  /* 0x0000001500277308 */ /* 0x000ea20000002000 */
[----:B------:R-:W-:Y:S01]  /*3330*/  FADD R23, R23, 9.9999997473787516356e-06 ;  /* 0x3727c5ac17177421 */ /* 0x000fe20000000000 */
[----:B-1----:R-:W-:-:S06]  /*3340*/  FSETP.GT.AND P4, PT, R37, 8.50705917302346158658e+37, PT ;  /* 0x7e8000002500780b */ /* 0x002fcc0003f84000 */
[----:B------:R-:W1:Y:S08]  /*3350*/  MUFU.SQRT R41, R22 ;  /* 0x0000001600297308 */ /* 0x000e700000002000 */
[----:B------:R-:W3:Y:S01]  /*3360*/  MUFU.SQRT R43, R23 ;  /* 0x00000017002b7308 */ /* 0x000ee20000002000 */
[C---:B------:R-:W-:Y:S01]  /*3370*/  FSETP.GEU.AND P2, PT, R37.reuse, 1.175494350822287508e-38, PT ;  /* 0x008000002500780b */ /* 0x040fe20003f4e000 */
[----:B------:R-:W-:Y:S01]  /*3380*/  @P4 FMUL R37, R37, 0.25 ;  /* 0x3e80000025254820 */ /* 0x000fe20000400000 */
[----:B------:R-:W-:-:S02]  /*3390*/  FSEL R38, R66, 1, P4 ;  /* 0x3f80000042267808 */ /* 0x000fc40002000000 */
[----:B--2---:R-:W-:Y:S02]  /*33a0*/  FSETP.GT.AND P4, PT, R39, 8.50705917302346158658e+37, PT ;  /* 0x7e8000002700780b */ /* 0x004fe40003f84000 */
[----:B-1----:R-:W-:Y:S02]  /*33b0*/  FSETP.GT.AND P6, PT, R41, 8.50705917302346158658e+37, PT ;  /* 0x7e8000002900780b */ /* 0x002fe40003fc4000 */
[----:B---3--:R-:W-:Y:S02]  /*33c0*/  FSETP.GT.AND P0, PT, R43, 8.50705917302346158658e+37, PT ;  /* 0x7e8000002b00780b */ /* 0x008fe40003f04000 */
[----:B------:R-:W-:-:S07]  /*33d0*/  FSETP.GEU.AND P5, PT, R39, 1.175494350822287508e-38, PT ;  /* 0x008000002700780b */ /* 0x000fce0003fae000 */
[----:B------:R-:W-:Y:S01]  /*33e0*/  @P4 FMUL R39, R39, 0.25 ;  /* 0x3e80000027274820 */ /* 0x000fe20000400000 */
[C---:B------:R-:W-:Y:S02]  /*33f0*/  FSEL R40, R66.reuse, 1, P4 ;  /* 0x3f80000042287808 */ /* 0x040fe40002000000 */
[C---:B------:R-:W-:Y:S01]  /*3400*/  FSETP.GEU.AND P4, PT, R41.reuse, 1.175494350822287508e-38, PT ;  /* 0x008000002900780b */ /* 0x040fe20003f8e000 */
[----:B------:R-:W-:Y:S01]  /*3410*/  @P6 FMUL R41, R41, 0.25 ;  /* 0x3e80000029296820 */ /* 0x000fe20000400000 */
[----:B------:R-:W-:Y:S01]  /*3420*/  FSEL R42, R66, 1, P6 ;  /* 0x3f800000422a7808 */ /* 0x000fe20003000000 */
[----:B------:R-:W-:Y:S01]  /*3430*/  @!P2 FMUL R37, R37, 16777216 ;  /* 0x4b8000002525a820 */ /* 0x000fe20000400000 */
[C---:B------:R-:W-:Y:S01]  /*3440*/  FSETP.GEU.AND P6, PT, R43.reuse, 1.175494350822287508e-38, PT ;  /* 0x008000002b00780b */ /* 0x040fe20003fce000 */
[----:B------:R-:W-:Y:S01]  /*3450*/  @!P2 FMUL R38, R38, 16777216 ;  /* 0x4b8000002626a820 */ /* 0x000fe20000400000 */
[----:B------:R-:W-:Y:S01]  /*3460*/  FSEL R44, R66, 1, P0 ;  /* 0x3f800000422c7808 */ /* 0x000fe20000000000 */
[----:B------:R-:W-:Y:S01]  /*3470*/  @P0 FMUL R43, R43, 0.25 ;  /* 0x3e8000002b2b0820 */ /* 0x000fe20000400000 */
[----:B------:R-:W-:-:S02]  /*3480*/  ISETP.NE.AND P2, PT, R24, RZ, PT ;  /* 0x000000ff1800720c */ /* 0x000fc40003f45270 */
[----:B------:R-:W-:Y:S02]  /*3490*/  CS2R R20, SRZ ;  /* 0x0000000000147805 */ /* 0x000fe4000001ff00 */
[----:B------:R-:W-:Y:S02]  /*34a0*/  ISETP.NE.AND P0, PT, R10, RZ, PT ;  /* 0x000000ff0a00720c */ /* 0x000fe40003f05270 */
[----:B------:R-:W-:Y:S02]  /*34b0*/  CS2R R22, SRZ ;  /* 0x0000000000167805 */ /* 0x000fe4000001ff00 */
[----:B------:R-:W-:Y:S01]  /*34c0*/  CS2R R24, SRZ ;  /* 0x0000000000187805 */ /* 0x000fe2000001ff00 */
[----:B0-----:R-:W-:-:S03]  /*34d0*/  IMAD.WIDE R10, R6, 0x4, R2 ;  /* 0x00000004060a7825 */ /* 0x001fc600078e0202 */
[----:B------:R-:W2:Y:S04]  /*34e0*/  @P3 LDG.E.EL.128 R20, desc[UR4][R62.64+-0x180] ;  /* 0xfffe80043e143981 */ /* 0x000ea8000c2e1d00 */
[----:B------:R-:W3:Y:S01]  /*34f0*/  @P3 LDG.E.EL.128 R24, desc[UR4][R10.64+-0x180] ;  /* 0xfffe80040a183981 */ /* 0x000ee2000c2e1d00 */
[----:B------:R-:W-:Y:S01]  /*3500*/  IMAD.WIDE R2, R8, 0x4, R2 ;  /* 0x0000000408027825 */ /* 0x000fe200078e0202 */
[----:B--2---:R-:W-:Y:S02]  /*3510*/  SEL R23, R23, RZ, P3 ;  /* 0x000000ff17177207 */ /* 0x004fe40001800000 */
[----:B---3--:R-:W-:Y:S02]  /*3520*/  SEL R46, R27, RZ, P3 ;  /* 0x000000ff1b2e7207 */ /* 0x008fe40001800000 */
[----:B------:R-:W-:-:S03]  /*3530*/  SEL R22, R22, RZ, P3 ;  /* 0x000000ff16167207 */ /* 0x000fc60001800000 */
[----:B------:R-:W-:Y:S01]  /*3540*/  FADD R45, R23, -R46 ;  /* 0x8000002e172d7221 */ /* 0x000fe20000000000 */
[----:B------:R-:W-:Y:S02]  /*3550*/  SEL R23, R26, RZ, P3 ;  /* 0x000000ff1a177207 */ /* 0x000fe40001800000 */
[----:B------:R-:W-:Y:S02]  /*3560*/  SEL R21, R21, RZ, P3 ;  /* 0x000000ff15157207 */ /* 0x000fe40001800000 */
[----:B------:R-:W-:Y:S01]  /*3570*/  SEL R20, R20, RZ, P3 ;  /* 0x000000ff14147207 */ /* 0x000fe20001800000 */
[----:B------:R-:W-:Y:S01]  /*3580*/  FADD R46, R22, -R23 ;  /* 0x80000017162e7221 */ /* 0x000fe20000000000 */
[----:B------:R-:W-:Y:S02]  /*3590*/  SEL R22, R25, RZ, P3 ;  /* 0x000000ff19167207 */ /* 0x000fe40001800000 */
[----:B------:R-:W-:Y:S02]  /*35a0*/  SEL R11, R24, RZ, P3 ;  /* 0x000000ff180b7207 */ /* 0x000fe40001800000 */
[----:B------:R-:W-:-:S02]  /*35b0*/  CS2R R24, SRZ ;  /* 0x0000000000187805 */ /* 0x000fc4000001ff00 */
[----:B------:R-:W-:Y:S01]  /*35c0*/  CS2R R26, SRZ ;  /* 0x00000000001a7805 */ /* 0x000fe2000001ff00 */
[----:B------:R-:W-:Y:S01]  /*35d0*/  FADD R47, R21, -R22 ;  /* 0x80000016152f7221 */ /* 0x000fe20000000000 */
[----:B------:R-:W-:Y:S01]  /*35e0*/  CS2R R22, SRZ ;  /* 0x0000000000167805 */ /* 0x000fe2000001ff00 */
[----:B------:R-:W-:Y:S01]  /*35f0*/  FADD R10, R20, -R11 ;  /* 0x8000000b140a7221 */ /* 0x000fe20000000000 */
[----:B------:R-:W-:Y:S02]  /*3600*/  CS2R R20, SRZ ;  /* 0x0000000000147805 */ /* 0x000fe4000001ff00 */
[----:B------:R-:W2:Y:S04]  /*3610*/  @P0 LDG.E.EL.128 R24, desc[UR4][R2.64+-0x180] ;  /* 0xfffe800402180981 */ /* 0x000ea8000c2e1d00 */
[----:B------:R-:W3:Y:S01]  /*3620*/  @P0 LDG.E.EL.128 R20, desc[UR4][R60.64+-0x180] ;  /* 0xfffe80043c140981 */ /* 0x000ee2000c2e1d00 */
[----:B------:R-:W-:Y:S01]  /*3630*/  @!P5 FMUL R39, R39, 16777216 ;  /* 0x4b8000002727d820 */ /* 0x000fe20000400000 */
[----:B------:R-:W-:Y:S01]  /*3640*/  @!P4 FMUL R41, R41, 16777216 ;  /* 0x4b8000002929c820 */ /* 0x000fe20000400000 */
[----:B------:R-:W0:Y:S08]  /*3650*/  MUFU.RCP R32, R32 ;  /* 0x0000002000207308 */ /* 0x000e300000001000 */
[----:B------:R-:W1:Y:S01]  /*3660*/  MUFU.RCP R39, R39 ;  /* 0x0000002700277308 */ /* 0x000e620000001000 */
[----:B------:R-:W-:-:S07]  /*3670*/  @!P5 FMUL R40, R40, 16777216 ;  /* 0x4b8000002828d820 */ /* 0x000fce0000400000 */
[----:B------:R-:W4:Y:S08]  /*3680*/  MUFU.RCP R31, R31 ;  /* 0x0000001f001f7308 */ /* 0x000f300000001000 */
[----:B------:R-:W-:Y:S01]  /*3690*/  MUFU.RCP R41, R41 ;  /* 0x0000002900297308 */ /* 0x000fe20000001000 */
[----:B------:R-:W-:Y:S01]  /*36a0*/  @!P4 FMUL R42, R42, 16777216 ;  /* 0x4b8000002a2ac820 */ /* 0x000fe20000400000 */
[----:B0-----:R-:W-:Y:S01]  /*36b0*/  FMUL R35, R32, R35 ;  /* 0x0000002320237220 */ /* 0x001fe20000400000 */
[----:B-1----:R-:W-:Y:S01]  /*36c0*/  FMUL R40, R39, R40 ;  /* 0x0000002827287220 */ /* 0x002fe20000400000 */
[----:B------:R-:W-:Y:S01]  /*36d0*/  @!P6 FMUL R43, R43, 16777216 ;  /* 0x4b8000002b2be820 */ /* 0x000fe20000400000 */
[----:B----4-:R-:W-:-:S02]  /*36e0*/  FMUL R36, R31, R36 ;  /* 0x000000241f247220 */ /* 0x010fc40000400000 */
[----:B------:R-:W-:Y:S01]  /*36f0*/  FMUL R47, R40, R47 ;  /* 0x0000002f282f7220 */ /* 0x000fe20000400000 */
[----:B------:R-:W0:Y:S08]  /*3700*/  MUFU.RCP R0, R0 ;  /* 0x0000000000007308 */ /* 0x000e300000001000 */
[----:B------:R-:W-:Y:S01]  /*3710*/  MUFU.RCP R43, R43 ;  /* 0x0000002b002b7308 */ /* 0x000fe20000001000 */
[----:B------:R-:W-:Y:S01]  /*3720*/  @!P6 FMUL R44, R44, 16777216 ;  /* 0x4b8000002c2ce820 */ /* 0x000fe20000400000 */
[----:B0-----:R-:W-:Y:S01]  /*3730*/  FMUL R33, R0, R33 ;  /* 0x0000002100217220 */ /* 0x001fe20000400000 */
[----:B--2---:R-:W-:-:S02]  /*3740*/  SEL R3, R24, RZ, P0 ;  /* 0x000000ff18037207 */ /* 0x004fc40000000000 */
[----:B---3--:R-:W-:-:S05]  /*3750*/  SEL R20, R20, RZ, P0 ;  /* 0x000000ff14147207 */ /* 0x008fca0000000000 */
[----:B------:R-:W-:Y:S02]  /*3760*/  FADD R2, R20, -R3 ;  /* 0x8000000314027221 */ /* 0x000fe40000000000 */
[----:B------:R-:W0:Y:S01]  /*3770*/  MUFU.RCP R3, R4 ;  /* 0x0000000400037308 */ /* 0x000e220000001000 */
[----:B------:R-:W-:Y:S02]  /*3780*/  SEL R11, R26, RZ, P0 ;  /* 0x000000ff1a0b7207 */ /* 0x000fe40000000000 */
[----:B------:R-:W-:Y:S02]  /*3790*/  SEL R22, R22, RZ, P0 ;  /* 0x000000ff16167207 */ /* 0x000fe40000000000 */
[----:B------:R-:W-:Y:S02]  /*37a0*/  SEL R26, R25, RZ, P0 ;  /* 0x000000ff191a7207 */ /* 0x000fe40000000000 */
[----:B------:R-:W-:Y:S01]  /*37b0*/  SEL R21, R21, RZ, P0 ;  /* 0x000000ff15157207 */ /* 0x000fe20000000000 */
[----:B------:R-:W-:-:S04]  /*37c0*/  FADD R22, R22, -R11 ;  /* 0x8000000b16167221 */ /* 0x000fc80000000000 */
[----:B------:R-:W-:Y:S01]  /*37d0*/  FADD R21, R21, -R26 ;  /* 0x8000001a15157221 */ /* 0x000fe20000000000 */
[----:B0-----:R-:W-:Y:S01]  /*37e0*/  FMUL R34, R3, R34 ;  /* 0x0000002203227220 */ /* 0x001fe20000400000 */
[----:B------:R-:W-:Y:S01]  /*37f0*/  FMUL R3, R41, R42 ;  /* 0x0000002a29037220 */ /* 0x000fe20000400000 */
[----:B------:R-:W-:Y:S01]  /*3800*/  FMUL R42, R35, R22 ;  /* 0x00000016232a7220 */ /* 0x000fe20000400000 */
[----:B------:R-:W0:Y:S01]  /*3810*/  LDC.64 R40, c[0x0][0x250] ;  /* 0x00009400ff287b82 */ /* 0x000e220000000a00 */
[----:B------:R-:W-:-:S07]  /*3820*/  FMUL R31, R34, R21 ;  /* 0x00000015221f7220 */ /* 0x000fce0000400000 */
[----:B------:R-:W1:Y:S01]  /*3830*/  LDC.64 R34, c[0x0][0x258] ;  /* 0x00009600ff227b82 */ /* 0x000e620000000a00 */
[----:B------:R-:W-:Y:S02]  /*3840*/  SEL R48, R27, RZ, P0 ;  /* 0x000000ff1b307207 */ /* 0x000fe40000000000 */
[----:B------:R-:W-:Y:S01]  /*3850*/  SEL R23, R23, RZ, P0 ;  /* 0x000000ff17177207 */ /* 0x000fe20000000000 */
[----:B------:R-:W-:-:S04]  /*3860*/  FMUL R20, R43, R44 ;  /* 0x0000002c2b147220 */ /* 0x000fc80000400000 */
[----:B------:R-:W-:Y:S01]  /*3870*/  FADD R23, R23, -R48 ;  /* 0x8000003017177221 */ /* 0x000fe20000000000 */
[----:B------:R-:W-:Y:S01]  /*3880*/  FMUL R45, R20, R45 ;  /* 0x0000002d142d7220 */ /* 0x000fe20000400000 */
[----:B------:R-:W-:Y:S01]  /*3890*/  FMUL R4, R33, R2 ;  /* 0x0000000221047220 */ /* 0x000fe20000400000 */
[----:B------:R-:W-:Y:S01]  /*38a0*/  FMUL R0, R3, R46 ;  /* 0x0000002e03007220 */ /* 0x000fe20000400000 */
[----:B------:R-:W-:Y:S01]  /*38b0*/  FMUL R44, R36, R23 ;  /* 0x00000017242c7220 */ /* 0x000fe20000400000 */
[----:B------:R-:W-:Y:S02]  /*38c0*/  CS2R R20, SRZ ;  /* 0x0000000000147805 */ /* 0x000fe4000001ff00 */
[----:B------:R-:W-:Y:S02]  /*38d0*/  CS2R R22, SRZ ;  /* 0x0000000000167805 */ /* 0x000fe4000001ff00 */
[----:B------:R-:W-:Y:S01]  /*38e0*/  CS2R R24, SRZ ;  /* 0x0000000000187805 */ /* 0x000fe2000001ff00 */
[----:B0-----:R-:W-:Y:S01]  /*38f0*/  IMAD.WIDE R32, R6, 0x4, R40 ;  /* 0x0000000406207825 */ /* 0x001fe200078e0228 */
[----:B------:R-:W-:-:S04]  /*3900*/  CS2R R26, SRZ ;  /* 0x00000000001a7805 */ /* 0x000fc8000001ff00 */
[----:B------:R0:W2:Y:S01]  /*3910*/  @P3 LDG.E.EL.128 R20, desc[UR4][R32.64+-0x180] ;  /* 0xfffe800420143981 */ /* 0x0000a2000c2e1d00 */
[----:B-1----:R-:W-:-:S04]  /*3920*/  IMAD.WIDE R2, R8, 0x4, R34 ;  /* 0x0000000408027825 */ /* 0x002fc800078e0222 */
[----:B------:R-:W-:-:S05]  /*3930*/  IMAD.WIDE R34, R6, 0x4, R34 ;  /* 0x0000000406227825 */ /* 0x000fca00078e0222 */
[----:B------:R1:W3:Y:S01]  /*3940*/  @P3 LDG.E.EL.128 R24, desc[UR4][R34.64+-0x180] ;  /* 0xfffe800422183981 */ /* 0x0002e2000c2e1d00 */
[----:B------:R-:W4:Y:S01]  /*3950*/  MUFU.RCP R11, R37 ;  /* 0x00000025000b7308 */ /* 0x000f220000001000 */
[----:B0-----:R-:W-:Y:S01]  /*3960*/  CS2R R32, SRZ ;  /* 0x0000000000207805 */ /* 0x001fe2000001ff00 */
[----:B------:R-:W-:Y:S01]  /*3970*/  IMAD.WIDE R40, R8, 0x4, R40 ;  /* 0x0000000408287825 */ /* 0x000fe200078e0228 */
[----:B-1----:R-:W-:-:S03]  /*3980*/  CS2R R34, SRZ ;  /* 0x0000000000227805 */ /* 0x002fc6000001ff00 */
[----:B----4-:R-:W-:Y:S01]  /*3990*/  FMUL R11, R11, R38 ;  /* 0x000000260b0b7220 */ /* 0x010fe20000400000 */
[----:B------:R-:W-:Y:S02]  /*39a0*/  CS2R R38, SRZ ;  /* 0x0000000000267805 */ /* 0x000fe4000001ff00 */
[----:B------:R-:W4:Y:S01]  /*39b0*/  @P0 LDG.E.EL.128 R32, desc[UR4][R40.64+-0x180] ;  /* 0xfffe800428200981 */ /* 0x000f22000c2e1d00 */
[----:B--2---:R-:W-:Y:S02]  /*39c0*/  SEL R36, R23, RZ, P3 ;  /* 0x000000ff17247207 */ /* 0x004fe40001800000 */
[----:B---3--:R-:W-:-:S05]  /*39d0*/  SEL R23, R27, RZ, P3 ;  /* 0x000000ff1b177207 */ /* 0x008fca0001800000 */
[----:B------:R-:W-:Y:S01]  /*39e0*/  FFMA R23, R36, R45, R23 ;  /* 0x0000002d24177223 */ /* 0x000fe20000000017 */
[----:B------:R-:W-:-:S06]  /*39f0*/  CS2R R36, SRZ ;  /* 0x0000000000247805 */ /* 0x000fcc000001ff00 */
[----:B------:R0:W2:Y:S01]  /*3a00*/  @P0 LDG.E.EL.128 R36, desc[UR4][R2.64+-0x180] ;  /* 0xfffe800402240981 */ /* 0x0000a2000c2e1d00 */
[----:B------:R-:W-:Y:S02]  /*3a10*/  SEL R27, R22, RZ, P3 ;  /* 0x000000ff161b7207 */ /* 0x000fe40001800000 */
[----:B------:R-:W-:Y:S02]  /*3a20*/  SEL R22, R21, RZ, P3 ;  /* 0x000000ff15167207 */ /* 0x000fe40001800000 */
[----:B------:R-:W-:Y:S02]  /*3a30*/  SEL R25, R25, RZ, P3 ;  /* 0x000000ff19197207 */ /* 0x000fe40001800000 */
[----:B----4-:R-:W-:Y:S02]  /*3a40*/  SEL R21, R34, RZ, P0 ;  /* 0x000000ff22157207 */ /* 0x010fe40000000000 */
[----:B------:R-:W-:Y:S01]  /*3a50*/  SEL R35, R35, RZ, P0 ;  /* 0x000000ff23237207 */ /* 0x000fe20000000000 */
[----:B------:R-:W-:Y:S01]  /*3a60*/  FFMA R47, R22, R47, R25 ;  /* 0x0000002f162f7223 */ /* 0x000fe20000000019 */
[----:B0-----:R-:W-:Y:S01]  /*3a70*/  SEL R3, R20, RZ, P3 ;  /* 0x000000ff14037207 */ /* 0x001fe20001800000 */
[----:B------:R-:W-:Y:S01]  /*3a80*/  FMUL R10, R11, R10 ;  /* 0x0000000a0b0a7220 */ /* 0x000fe20000400000 */
[----:B------:R-:W-:-:S02]  /*3a90*/  SEL R24, R24, RZ, P3 ;  /* 0x000000ff18187207 */ /* 0x000fc40001800000 */
[----:B------:R-:W-:-:S03]  /*3aa0*/  SEL R26, R26, RZ, P3 ;  /* 0x000000ff1a1a7207 */ /* 0x000fc60001800000 */
[----:B------:R-:W-:Y:S01]  /*3ab0*/  FFMA R10, R3, R10, R24 ;  /* 0x0000000a030a7223 */ /* 0x000fe20000000018 */
[----:B------:R-:W-:Y:S01]  /*3ac0*/  SHF.R.U32.HI R11, RZ, 0x8, R9 ;  /* 0x00000008ff0b7819 */ /* 0x000fe20000011609 */
[----:B------:R-:W0:Y:S01]  /*3ad0*/  LDC.64 R2, c[0x0][0x2b0] ;  /* 0x0000ac00ff027b82 */ /* 0x000e220000000a00 */
[----:B------:R-:W-:Y:S02]  /*3ae0*/  ISETP.GE.AND P5, PT, R8, 0x60, PT ;  /* 0x000000600800780c */ /* 0x000fe40003fa6270 */
[----:B------:R-:W-:Y:S01]  /*3af0*/  LOP3.LUT R11, R11, 0x1, RZ, 0xc0, !PT ;  /* 0x000000010b0b7812 */ /* 0x000fe200078ec0ff */
[----:B------:R-:W-:Y:S01]  /*3b00*/  FFMA R0, R27, R0, R26 ;  /* 0x000000001b007223 */ /* 0x000fe2000000001a */
[----:B------:R-:W-:Y:S02]  /*3b10*/  ISETP.GE.AND P4, PT, R67, 0x48ad00, PT ;  /* 0x0048ad004300780c */ /* 0x000fe40003f86270 */
[----:B------:R-:W-:Y:S01]  /*3b20*/  ISETP.GE.AND P6, PT, R6, 0x60, PT ;  /* 0x000000600600780c */ /* 0x000fe20003fc6270 */
[----:B0-----:R-:W-:Y:S01]  /*3b30*/  IMAD.WIDE R2, R7, 0x4, R2 ;  /* 0x0000000407027825 */ /* 0x001fe200078e0202 */
[----:B--2---:R-:W-:-:S02]  /*3b40*/  SEL R38, R38, RZ, P0 ;  /* 0x000000ff26267207 */ /* 0x004fc40000000000 */
[----:B------:R-:W-:Y:S02]  /*3b50*/  SEL R22, R39, RZ, P0 ;  /* 0x000000ff27167207 */ /* 0x000fe40000000000 */
[----:B------:R-:W-:Y:S01]  /*3b60*/  SEL R36, R36, RZ, P0 ;  /* 0x000000ff24247207 */ /* 0x000fe20000000000 */
[----:B------:R-:W-:Y:S01]  /*3b70*/  FFMA R42, R21, R42, R38 ;  /* 0x0000002a152a7223 */ /* 0x000fe20000000026 */
[----:B------:R-:W-:Y:S01]  /*3b80*/  SEL R21, R32, RZ, P0 ;  /* 0x000000ff20157207 */ /* 0x000fe20000000000 */
[----:B------:R-:W-:Y:S01]  /*3b90*/  FFMA R44, R35, R44, R22 ;  /* 0x0000002c232c7223 */ /* 0x000fe20000000016 */
[----:B------:R-:W-:Y:S02]  /*3ba0*/  SEL R22, R33, RZ, P0 ;  /* 0x000000ff21167207 */ /* 0x000fe40000000000 */
[----:B------:R-:W-:Y:S01]  /*3bb0*/  SEL R37, R37, RZ, P0 ;  /* 0x000000ff25257207 */ /* 0x000fe20000000000 */
[----:B------:R-:W-:-:S04]  /*3bc0*/  FFMA R4, R21, R4, R36 ;  /* 0x0000000415047223 */ /* 0x000fc80000000024 */
[----:B------:R-:W-:Y:S01]  /*3bd0*/  FFMA R31, R22, R31, R37 ;  /* 0x0000001f161f7223 */ /* 0x000fe20000000025 */
[----:B------:R-:W-:-:S04]  /*3be0*/  FSETP.GEU.AND P0, PT, R4, RZ, PT ;  /* 0x000000ff0400720b */ /* 0x000fc80003f0e000 */
[----:B------:R-:W-:Y:S02]  /*3bf0*/  @!P2 FSEL R12, R4, RZ, P0 ;  /* 0x000000ff040ca208 */ /* 0x000fe40000000000 */
[C---:B------:R-:W-:Y:S02]  /*3c00*/  FSETP.GEU.AND P0, PT, R31.reuse, RZ, PT ;  /* 0x000000ff1f00720b */ /* 0x040fe40003f0e000 */
[----:B------:R-:W-:Y:S02]  /*3c10*/  FSETP.GEU.AND P3, PT, R42, RZ, PT ;  /* 0x000000ff2a00720b */ /* 0x000fe40003f6e000 */
[----:B------:R-:W-:Y:S02]  /*3c20*/  @!P2 FSEL R13, R31, RZ, P0 ;  /* 0x000000ff1f0da208 */ /* 0x000fe40000000000 */
[----:B------:R-:W-:Y:S02]  /*3c30*/  FSETP.GEU.AND P0, PT, R44, RZ, PT ;  /* 0x000000ff2c00720b */ /* 0x000fe40003f0e000 */
[----:B------:R-:W-:-:S02]  /*3c40*/  @!P2 FSEL R14, R42, RZ, P3 ;  /* 0x000000ff2a0ea208 */ /* 0x000fc40001800000 */
[----:B------:R-:W-:Y:S02]  /*3c50*/  FSETP.GEU.AND P3, PT, R10, RZ, PT ;  /* 0x000000ff0a00720b */ /* 0x000fe40003f6e000 */
[----:B------:R-:W-:Y:S02]  /*3c60*/  @!P2 FSEL R15, R44, RZ, P0 ;  /* 0x000000ff2c0fa208 */ /* 0x000fe40000000000 */
[----:B------:R-:W-:Y:S02]  /*3c70*/  FSETP.GEU.AND P2, PT, R47, RZ, PT ;  /* 0x000000ff2f00720b */ /* 0x000fe40003f4e000 */
[----:B------:R-:W-:Y:S02]  /*3c80*/  @!P1 FSEL R16, R10, RZ, P3 ;  /* 0x000000ff0a109208 */ /* 0x000fe40001800000 */
[--C-:B------:R-:W-:Y:S02]  /*3c90*/  SHF.R.U32.HI R4, RZ, 0xa, R9.reuse ;  /* 0x0000000aff047819 */ /* 0x100fe40000011609 */
[----:B------:R-:W-:-:S02]  /*3ca0*/  SHF.R.U32.HI R10, RZ, 0x9, R9 ;  /* 0x00000009ff0a7819 */ /* 0x000fc40000011609 */
[----:B------:R-:W-:Y:S02]  /*3cb0*/  @!P1 FSEL R17, R47, RZ, P2 ;  /* 0x000000ff2f119208 */ /* 0x000fe40001000000 */
[----:B------:R-:W-:Y:S02]  /*3cc0*/  ISETP.NE.U32.AND P3, PT, R11, 0x1, PT ;  /* 0x000000010b00780c */ /* 0x000fe40003f65070 */
[----:B------:R-:W-:Y:S02]  /*3cd0*/  FSETP.GEU.AND P2, PT, R23, RZ, PT ;  /* 0x000000ff1700720b */ /* 0x000fe40003f4e000 */
[----:B------:R-:W-:Y:S02]  /*3ce0*/  LOP3.LUT R4, R4, 0x1, RZ, 0xc0, !PT ;  /* 0x0000000104047812 */ /* 0x000fe400078ec0ff */
[----:B------:R-:W-:Y:S02]  /*3cf0*/  LOP3.LUT R11, R10, 0x1, RZ, 0xc0, !PT ;  /* 0x000000010a0b7812 */ /* 0x000fe400078ec0ff */
[----:B------:R-:W-:-:S02]  /*3d00*/  SHF.R.U32.HI R10, RZ, 0xb, R9 ;  /* 0x0000000bff0a7819 */ /* 0x000fc40000011609 */
[----:B------:R-:W-:Y:S02]  /*3d10*/  @!P1 FSEL R19, R23, RZ, P2 ;  /* 0x000000ff17139208 */ /* 0x000fe40001000000 */
[----:B------:R-:W-:Y:S02]  /*3d20*/  ISETP.NE.U32.AND P0, PT, R4, 0x1, PT ;  /* 0x000000010400780c */ /* 0x000fe40003f05070 */
[----:B------:R-:W-:Y:S02]  /*3d30*/  ISETP.NE.U32.AND P2, PT, R11, 0x1, PT ;  /* 0x000000010b00780c */ /* 0x000fe40003f45070 */
[----:B------:R-:W-:Y:S02]  /*3d40*/  SHF.R.U32.HI R4, RZ, 0xf, R9 ;  /* 0x0000000fff047819 */ /* 0x000fe40000011609 */
[----:B------:R-:W-:Y:S02]  /*3d50*/  LOP3.LUT R10, R10, 0x1, RZ, 0xc0, !PT ;  /* 0x000000010a0a7812 */ /* 0x000fe400078ec0ff */
[----:B------:R-:W-:-:S02]  /*3d60*/  @!P5 FSEL R13, R30, RZ, P2 ;  /* 0x000000ff1e0dd208 */ /* 0x000fc40001000000 */
[----:B------:R-:W-:Y:S02]  /*3d70*/  LOP3.LUT R4, R4, 0x1, RZ, 0xc0, !PT ;  /* 0x0000000104047812 */ /* 0x000fe400078ec0ff */
[----:B------:R-:W-:Y:S02]  /*3d80*/  ISETP.NE.U32.AND P2, PT, R10, 0x1, PT ;  /* 0x000000010a00780c */ /* 0x000fe40003f45070 */
[----:B------:R-:W-:Y:S02]  /*3d90*/  @!P5 FSEL R14, R28, RZ, P0 ;  /* 0x000000ff1c0ed208 */ /* 0x000fe40000000000 */
[----:B------:R-:W-:Y:S02]  /*3da0*/  ISETP.GE.AND P0, PT, R7, 0x48ad00, PT ;  /* 0x0048ad000700780c */ /* 0x000fe40003f06270 */
[----:B------:R-:W-:Y:S02]  /*3db0*/  @!P5 FSEL R12, R29, RZ, P3 ;  /* 0x000000ff1d0cd208 */ /* 0x000fe40001800000 */
[----:B------:R-:W-:-:S02]  /*3dc0*/  ISETP.NE.U32.AND P3, PT, R4, 0x1, PT ;  /* 0x000000010400780c */ /* 0x000fc40003f65070 */
[----:B------:R-:W-:Y:S02]  /*3dd0*/  @!P5 FSEL R15, R5, RZ, P2 ;  /* 0x000000ff050fd208 */ /* 0x000fe40001000000 */
[--C-:B------:R-:W-:Y:S02]  /*3de0*/  SHF.R.U32.HI R4, RZ, 0xe, R9.reuse ;  /* 0x0000000eff047819 */ /* 0x100fe40000011609 */
[--C-:B------:R-:W-:Y:S02]  /*3df0*/  SHF.R.U32.HI R5, RZ, 0xc, R9.reuse ;  /* 0x0000000cff057819 */ /* 0x100fe40000011609 */
[----:B------:R-:W-:Y:S02]  /*3e00*/  SHF.R.U32.HI R9, RZ, 0xd, R9 ;  /* 0x0000000dff097819 */ /* 0x000fe40000011609 */
[----:B------:R-:W-:Y:S02]  /*3e10*/  FSETP.GEU.AND P2, PT, R0, RZ, PT ;  /* 0x000000ff0000720b */ /* 0x000fe40003f4e000 */
[----:B------:R-:W-:-:S02]  /*3e20*/  LOP3.LUT R4, R4, 0x1, RZ, 0xc0, !PT ;  /* 0x0000000104047812 */ /* 0x000fc400078ec0ff */
[----:B------:R-:W-:Y:S02]  /*3e30*/  LOP3.LUT R5, R5, 0x1, RZ, 0xc0, !PT ;  /* 0x0000000105057812 */ /* 0x000fe400078ec0ff */
[----:B------:R-:W-:Y:S02]  /*3e40*/  LOP3.LUT R9, R9, 0x1, RZ, 0xc0, !PT ;  /* 0x0000000109097812 */ /* 0x000fe400078ec0ff */
[----:B------:R-:W-:Y:S01]  /*3e50*/  @!P1 FSEL R18, R0, RZ, P2 ;  /* 0x000000ff00129208 */ /* 0x000fe20001000000 */
[----:B------:R0:W-:Y:S01]  /*3e60*/  @!P0 STG.E.128 desc[UR4][R2.64], R12 ;  /* 0x0000000c02008986 */ /* 0x0001e2000c101d04 */
[----:B------:R-:W-:Y:S02]  /*3e70*/  ISETP.NE.U32.AND P1, PT, R4, 0x1, PT ;  /* 0x000000010400780c */ /* 0x000fe40003f25070 */
[----:B------:R-:W-:Y:S02]  /*3e80*/  ISETP.NE.U32.AND P5, PT, R5, 0x1, PT ;  /* 0x000000010500780c */ /* 0x000fe40003fa5070 */
[----:B------:R-:W-:-:S02]  /*3e90*/  ISETP.NE.U32.AND P2, PT, R9, 0x1, PT ;  /* 0x000000010900780c */ /* 0x000fc40003f45070 */
[----:B------:R-:W-:Y:S02]  /*3ea0*/  @!P6 FSEL R19, R53, RZ, P3 ;  /* 0x000000ff3513e208 */ /* 0x000fe40001800000 */
[----:B------:R-:W-:Y:S02]  /*3eb0*/  @!P6 FSEL R16, R52, RZ, P5 ;  /* 0x000000ff3410e208 */ /* 0x000fe40002800000 */
[----:B------:R-:W-:Y:S02]  /*3ec0*/  @!P6 FSEL R17, R51, RZ, P2 ;  /* 0x000000ff3311e208 */ /* 0x000fe40001000000 */
[----:B------:R-:W-:Y:S01]  /*3ed0*/  @!P6 FSEL R18, R50, RZ, P1 ;  /* 0x000000ff3212e208 */ /* 0x000fe20000800000 */
[----:B0-----:R-:W-:Y:S06]  /*3ee0*/  @P4 EXIT ;  /* 0x000000000000494d */ /* 0x001fec0003800000 */
[----:B------:R-:W-:Y:S01]  /*3ef0*/  STG.E.128 desc[UR4][R2.64+0x800], R16 ;  /* 0x0008001002007986 */ /* 0x000fe2000c101d04 */
[----:B------:R-:W-:Y:S05]  /*3f00*/  EXIT ;  /* 0x000000000000794d */ /* 0x000fea0003800000 */
.L_x_0:
[----:B------:R-:W-:-:S00]  /*3f10*/  BRA `(.L_x_0) ;  /* 0xfffffffc00fc7947 */ /* 0x000fc0000383ffff */
[----:B------:R-:W-:-:S00]  /*3f20*/  NOP ;  /* 0x0000000000007918 */ /* 0x000fc00000000000 */
        /* <DEDUP_REMOVED lines=13> */
.L_x_1:


//--------------------- .nv.global.init           --------------------------
	.section	.nv.global.init,"aw",@progbits
.nv.global.init:
	.type		_$_str,@object
	.size		_$_str,(_$_str_$_2 - _$_str)
_$_str:
        /*0000*/ 	.byte	0x5f, 0x5f, 0x43, 0x55, 0x44, 0x41, 0x5f, 0x46, 0x54, 0x5a, 0x00
	.type		_$_str_$_2,@object
	.size		_$_str_$_2,(.L_1 - _$_str_$_2)
_$_str_$_2:
        /*000b*/ 	.byte	0x5f, 0x5f, 0x43, 0x55, 0x44, 0x41, 0x5f, 0x50, 0x52, 0x45, 0x43, 0x5f, 0x53, 0x51, 0x52, 0x54
        /*001b*/ 	.byte	0x00
.L_1:


//--------------------- .nv.constant0.triton_poi_fused_cat_30 --------------------------
	.section	.nv.constant0.triton_poi_fused_cat_30,"a",@progbits
	.sectionflags	@""
	.align	4
.nv.constant0.triton_poi_fused_cat_30:
	.zero		700
